def matmul_kernel(
    a_ptr,
    b_ptr,
    c_ptr,
    M,
    N,
    K,
    stride_am,
    stride_ak,
    stride_bk,
    stride_bn,
    stride_cm,
    stride_cn,
    BLOCK_M: tl.constexpr,
    BLOCK_N: tl.constexpr,
    BLOCK_K: tl.constexpr,
    GROUP_M: tl.constexpr,
):
    pid = tl.program_id(axis=0)
    num_pid_m = tl.cdiv(M, BLOCK_M)
    num_pid_n = tl.cdiv(N, BLOCK_N)
    num_pid_in_group = GROUP_M * num_pid_n
    group_id = pid // num_pid_in_group
    first_pid_m = group_id * GROUP_M
    group_size_m = min(num_pid_m - first_pid_m, GROUP_M)
    pid_m = first_pid_m + ((pid % num_pid_in_group) % group_size_m)
    pid_n = (pid % num_pid_in_group) // group_size_m

    offs_am = (pid_m * BLOCK_M + tl.arange(0, BLOCK_M)) % M
    offs_bn = (pid_n * BLOCK_N + tl.arange(0, BLOCK_N)) % N
    offs_k = tl.arange(0, BLOCK_K)
    a_ptrs = a_ptr + offs_am[:, None] * stride_am + offs_k[None, :] * stride_ak
    b_ptrs = b_ptr + offs_k[:, None] * stride_bk + offs_bn[None, :] * stride_bn

    acc = tl.zeros((BLOCK_M, BLOCK_N), dtype=tl.float32)
    for kk in range(0, tl.cdiv(K, BLOCK_K)):
        a = tl.load(a_ptrs, mask=offs_k[None, :] < K - kk * BLOCK_K, other=0.0)
        b = tl.load(b_ptrs, mask=offs_k[:, None] < K - kk * BLOCK_K, other=0.0)
        acc = tl.dot(a, b, acc)
        a_ptrs += BLOCK_K * stride_ak
        b_ptrs += BLOCK_K * stride_bk

    c = acc.to(c_ptr.dtype.element_ty)
    offs_cm = pid_m * BLOCK_M + tl.arange(0, BLOCK_M)
    offs_cn = pid_n * BLOCK_N + tl.arange(0, BLOCK_N)
    c_ptrs = c_ptr + offs_cm[:, None] * stride_cm + offs_cn[None, :] * stride_cn
    mask = (offs_cm[:, None] < M) & (offs_cn[None, :] < N)
    tl.store(c_ptrs, c, mask=mask)

# config = {"BLOCK_K": 64, "BLOCK_M": 256, "BLOCK_N": 128, "GROUP_M": 8, "arch": "sm_100", "dtype": "fp8e4m3", "num_ctas": 4, "num_stages": 3, "num_warps": 4}
# arch = sm_100


// ===== COMPILED SASS (sm_100a) =====

	.target	sm_100a

	.elftype	@"ET_EXEC"


//--------------------- .note.nv.tkinfo           --------------------------
	.section	.note.nv.tkinfo,"",@"SHT_NOTE"
	.sectionflags	@"SHF_NOTE_NV_TKINFO"
	.tkinfo
        /*0018*/ 	.word	0x00000081
        /*0030*/ 	.string	""
        /*0030*/ 	.string	"ptxas-blackwell"
        /*0030*/ 	.string	"Cuda compilation tools, release 12.9, V12.9.86"
        /*0030*/ 	.string	"Build cuda_12.9.r12.9/compiler.36037853_0"
        /*0030*/ 	.string	"-v  -suppress-debug-info  -lineinfo  -arch sm_100a "



//--------------------- .note.nv.cuver            --------------------------
	.section	.note.nv.cuver,"",@"SHT_NOTE"
	.sectionflags	@"SHF_NOTE_NV_CUVER"
        /*0018*/ 	.short	0x0001
        /*001a*/ 	.short	0x0064
        /*001c*/ 	.short	0x0001
        /*001e*/ 	.short	0x0000
        /*0020*/ 	.short	0x0001
        /*0022*/ 	.short	0x0000


//--------------------- .nv.info                  --------------------------
	.section	.nv.info,"",@"SHT_CUDA_INFO"
	.align	4


	//----- nvinfo : EIATTR_REGCOUNT
	.align		4
        /*0000*/ 	.byte	0x04, 0x2f
        /*0002*/ 	.short	(.L_4 - .L_3)
	.align		4
.L_3:
        /*0004*/ 	.word	index@(matmul_kernel)
        /*0008*/ 	.word	0x000000ff


	//----- nvinfo : EIATTR_FRAME_SIZE
	.align		4
.L_4:
        /*000c*/ 	.byte	0x04, 0x11
        /*000e*/ 	.short	(.L_6 - .L_5)
	.align		4
.L_5:
        /*0010*/ 	.word	index@($__internal_2_$__cuda_sm10x_tcgen05_guardrail_trap_unallocated_columns_being_dealloced)
        /*0014*/ 	.word	0x00000000


	//----- nvinfo : EIATTR_FRAME_SIZE
	.align		4
.L_6:
        /*0018*/ 	.byte	0x04, 0x11
        /*001a*/ 	.short	(.L_8 - .L_7)
	.align		4
.L_7:
        /*001c*/ 	.word	index@($__internal_1_$__cuda_sm10x_tcgen05_guardrail_trap_phase_invalid_during_alloc)
        /*0020*/ 	.word	0x00000000


	//----- nvinfo : EIATTR_FRAME_SIZE
	.align		4
.L_8:
        /*0024*/ 	.byte	0x04, 0x11
        /*0026*/ 	.short	(.L_10 - .L_9)
	.align		4
.L_9:
        /*0028*/ 	.word	index@($__internal_0_$__cuda_sm10x_tcgen05_guardrail_trap_col_being_dealloced_not_returned_by_alloc)
        /*002c*/ 	.word	0x00000000


	//----- nvinfo : EIATTR_FRAME_SIZE
	.align		4
.L_10:
        /*0030*/ 	.byte	0x04, 0x11
        /*0032*/ 	.short	(.L_12 - .L_11)
	.align		4
.L_11:
        /*0034*/ 	.word	index@(matmul_kernel)
        /*0038*/ 	.word	0x00000000


	//----- nvinfo : EIATTR_MIN_STACK_SIZE
	.align		4
.L_12:
        /*003c*/ 	.byte	0x04, 0x12
        /*003e*/ 	.short	(.L_14 - .L_13)
	.align		4
.L_13:
        /*0040*/ 	.word	index@(matmul_kernel)
        /*0044*/ 	.word	0x00000000
.L_14:


//--------------------- .nv.info.matmul_kernel    --------------------------
	.section	.nv.info.matmul_kernel,"",@"SHT_CUDA_INFO"
	.sectionflags	@""
	.align	4


	//----- nvinfo : EIATTR_CUDA_API_VERSION
	.align		4
        /*0000*/ 	.byte	0x04, 0x37
        /*0002*/ 	.short	(.L_16 - .L_15)
.L_15:
        /*0004*/ 	.word	0x00000081


	//----- nvinfo : EIATTR_KPARAM_INFO
	.align		4
.L_16:
        /*0008*/ 	.byte	0x04, 0x17
        /*000a*/ 	.short	(.L_18 - .L_17)
.L_17:
        /*000c*/ 	.word	0x00000000
        /*0010*/ 	.short	0x000d
        /*0012*/ 	.short	0x0048
        /*0014*/ 	.byte	0x00, 0xf4, 0x21, 0x00


	//----- nvinfo : EIATTR_KPARAM_INFO
	.align		4
.L_18:
        /*0018*/ 	.byte	0x04, 0x17
        /*001a*/ 	.short	(.L_20 - .L_19)
.L_19:
        /*001c*/ 	.word	0x00000000
        /*0020*/ 	.short	0x000c
        /*0022*/ 	.short	0x0040
        /*0024*/ 	.byte	0x00, 0xf4, 0x21, 0x00


	//----- nvinfo : EIATTR_KPARAM_INFO
	.align		4
.L_20:
        /*0028*/ 	.byte	0x04, 0x17
        /*002a*/ 	.short	(.L_22 - .L_21)
.L_21:
        /*002c*/ 	.word	0x00000000
        /*0030*/ 	.short	0x000b
        /*0032*/ 	.short	0x0038
        /*0034*/ 	.byte	0x00, 0xf0, 0x11, 0x00


	//----- nvinfo : EIATTR_KPARAM_INFO
	.align		4
.L_22:
        /*0038*/ 	.byte	0x04, 0x17
        /*003a*/ 	.short	(.L_24 - .L_23)
.L_23:
        /*003c*/ 	.word	0x00000000
        /*0040*/ 	.short	0x000a
        /*0042*/ 	.short	0x0034
        /*0044*/ 	.byte	0x00, 0xf0, 0x11, 0x00


	//----- nvinfo : EIATTR_KPARAM_INFO
	.align		4
.L_24:
        /*0048*/ 	.byte	0x04, 0x17
        /*004a*/ 	.short	(.L_26 - .L_25)
.L_25:
        /*004c*/ 	.word	0x00000000
        /*0050*/ 	.short	0x0009
        /*0052*/ 	.short	0x0030
        /*0054*/ 	.byte	0x00, 0xf0, 0x11, 0x00


	//----- nvinfo : EIATTR_KPARAM_INFO
	.align		4
.L_26:
        /*0058*/ 	.byte	0x04, 0x17
        /*005a*/ 	.short	(.L_28 - .L_27)
.L_27:
        /*005c*/ 	.word	0x00000000
        /*0060*/ 	.short	0x0008
        /*0062*/ 	.short	0x002c
        /*0064*/ 	.byte	0x00, 0xf0, 0x11, 0x00


	//----- nvinfo : EIATTR_KPARAM_INFO
	.align		4
.L_28:
        /*0068*/ 	.byte	0x04, 0x17
        /*006a*/ 	.short	(.L_30 - .L_29)
.L_29:
        /*006c*/ 	.word	0x00000000
        /*0070*/ 	.short	0x0007
        /*0072*/ 	.short	0x0028
        /*0074*/ 	.byte	0x00, 0xf0, 0x11, 0x00


	//----- nvinfo : EIATTR_KPARAM_INFO
	.align		4
.L_30:
        /*0078*/ 	.byte	0x04, 0x17
        /*007a*/ 	.short	(.L_32 - .L_31)
.L_31:
        /*007c*/ 	.word	0x00000000
        /*0080*/ 	.short	0x0006
        /*0082*/ 	.short	0x0024
        /*0084*/ 	.byte	0x00, 0xf0, 0x11, 0x00


	//----- nvinfo : EIATTR_KPARAM_INFO
	.align		4
.L_32:
        /*0088*/ 	.byte	0x04, 0x17
        /*008a*/ 	.short	(.L_34 - .L_33)
.L_33:
        /*008c*/ 	.word	0x00000000
        /*0090*/ 	.short	0x0005
        /*0092*/ 	.short	0x0020
        /*0094*/ 	.byte	0x00, 0xf0, 0x11, 0x00


	//----- nvinfo : EIATTR_KPARAM_INFO
	.align		4
.L_34:
        /*0098*/ 	.byte	0x04, 0x17
        /*009a*/ 	.short	(.L_36 - .L_35)
.L_35:
        /*009c*/ 	.word	0x00000000
        /*00a0*/ 	.short	0x0004
        /*00a2*/ 	.short	0x001c
        /*00a4*/ 	.byte	0x00, 0xf0, 0x11, 0x00


	//----- nvinfo : EIATTR_KPARAM_INFO
	.align		4
.L_36:
        /*00a8*/ 	.byte	0x04, 0x17
        /*00aa*/ 	.short	(.L_38 - .L_37)
.L_37:
        /*00ac*/ 	.word	0x00000000
        /*00b0*/ 	.short	0x0003
        /*00b2*/ 	.short	0x0018
        /*00b4*/ 	.byte	0x00, 0xf0, 0x11, 0x00


	//----- nvinfo : EIATTR_KPARAM_INFO
	.align		4
.L_38:
        /*00b8*/ 	.byte	0x04, 0x17
        /*00ba*/ 	.short	(.L_40 - .L_39)
.L_39:
        /*00bc*/ 	.word	0x00000000
        /*00c0*/ 	.short	0x0002
        /*00c2*/ 	.short	0x0010
        /*00c4*/ 	.byte	0x00, 0xf4, 0x21, 0x00


	//----- nvinfo : EIATTR_KPARAM_INFO
	.align		4
.L_40:
        /*00c8*/ 	.byte	0x04, 0x17
        /*00ca*/ 	.short	(.L_42 - .L_41)
.L_41:
        /*00cc*/ 	.word	0x00000000
        /*00d0*/ 	.short	0x0001
        /*00d2*/ 	.short	0x0008
        /*00d4*/ 	.byte	0x00, 0xf4, 0x21, 0x00


	//----- nvinfo : EIATTR_KPARAM_INFO
	.align		4
.L_42:
        /*00d8*/ 	.byte	0x04, 0x17
        /*00da*/ 	.short	(.L_44 - .L_43)
.L_43:
        /*00dc*/ 	.word	0x00000000
        /*00e0*/ 	.short	0x0000
        /*00e2*/ 	.short	0x0000
        /*00e4*/ 	.byte	0x00, 0xf4, 0x21, 0x00


	//----- nvinfo : EIATTR_EXPLICIT_CLUSTER
	.align		4
.L_44:
        /*00e8*/ 	.byte	0x01, 0x3e
	.zero		2


	//----- nvinfo : EIATTR_CTA_PER_CLUSTER
	.align		4
        /*00ec*/ 	.byte	0x04, 0x3d
        /*00ee*/ 	.short	(.L_46 - .L_45)
.L_45:
        /*00f0*/ 	.word	0x00000004
        /*00f4*/ 	.word	0x00000001
        /*00f8*/ 	.word	0x00000001


	//----- nvinfo : EIATTR_AT_ENTRY_FRAGMENTS
	.align		4
.L_46:
        /*00fc*/ 	.byte	0x04, 0x4f
        /*00fe*/ 	.short	(.L_48 - .L_47)


	//   ....[0]....
.L_47:
        /*0100*/ 	.word	0x00000004


	//----- nvinfo : EIATTR_RESERVED_SMEM_USED
	.align		4
.L_48:
        /*0104*/ 	.byte	0x01, 0x41
	.zero		2


	//----- nvinfo : EIATTR_SPARSE_MMA_MASK
	.align		4
        /*0108*/ 	.byte	0x03, 0x50
        /*010a*/ 	.short	0x0000


	//----- nvinfo : EIATTR_TCGEN05_1CTA_USED
	.align		4
        /*010c*/ 	.byte	0x01, 0x51
	.zero		2


	//----- nvinfo : EIATTR_MAXREG_COUNT
	.align		4
        /*0110*/ 	.byte	0x03, 0x1b
        /*0112*/ 	.short	0x00ff


	//----- nvinfo : EIATTR_NUM_BARRIERS
	.align		4
        /*0114*/ 	.byte	0x02, 0x4c
        /*0116*/ 	.byte	0x01
	.zero		1


	//----- nvinfo : EIATTR_INT_WARP_WIDE_INSTR_OFFSETS
	.align		4
        /*0118*/ 	.byte	0x04, 0x31
        /*011a*/ 	.short	(.L_50 - .L_49)


	//   ....[0]....
.L_49:
        /*011c*/ 	.word	0x00002530


	//   ....[1]....
        /*0120*/ 	.word	0x00002560


	//   ....[2]....
        /*0124*/ 	.word	0x00005e70


	//   ....[3]....
        /*0128*/ 	.word	0x0000b510


	//   ....[4]....
        /*012c*/ 	.word	0x0000b560


	//----- nvinfo : EIATTR_COOP_GROUP_MASK_REGIDS
	.align		4
.L_50:
        /*0130*/ 	.byte	0x04, 0x29
        /*0132*/ 	.short	(.L_52 - .L_51)


	//   ....[0]....
.L_51:
        /*0134*/ 	.word	0xffffffff


	//   ....[1]....
        /*0138*/ 	.word	0xffffffff


	//   ....[2]....
        /*013c*/ 	.word	0xffffffff


	//   ....[3]....
        /*0140*/ 	.word	0xffffffff


	//----- nvinfo : EIATTR_COOP_GROUP_INSTR_OFFSETS
	.align		4
.L_52:
        /*0144*/ 	.byte	0x04, 0x28
        /*0146*/ 	.short	(.L_54 - .L_53)


	//   ....[0]....
.L_53:
        /*0148*/ 	.word	0x00000070


	//   ....[1]....
        /*014c*/ 	.word	0x00000330


	//   ....[2]....
        /*0150*/ 	.word	0x0000b3a0


	//   ....[3]....
        /*0154*/ 	.word	0x0000b610


	//----- nvinfo : EIATTR_VRC_CTA_INIT_COUNT
	.align		4
.L_54:
        /*0158*/ 	.byte	0x02, 0x4a
        /*015a*/ 	.byte	0x80
	.zero		1


	//----- nvinfo : EIATTR_MBARRIER_INSTR_OFFSETS
	.align		4
        /*015c*/ 	.byte	0x04, 0x39
        /*015e*/ 	.short	(.L_56 - .L_55)


	//   ....[0]....
.L_55:
        /*0160*/ 	.word	0x000026e0
        /*0164*/ 	.word	0x000000ff
        /*0168*/ 	.word	0x00000000
        /*016c*/ 	.short	0x0100
        /*016e*/ 	.byte	0x0a
	.zero		1


	//   ....[1]....
        /*0170*/ 	.word	0x00005ea0
        /*0174*/ 	.word	0x000000ff
        /*0178*/ 	.word	0x00006008
        /*017c*/ 	.short	0x0100
        /*017e*/ 	.byte	0x0d
	.zero		1


	//   ....[2]....
        /*0180*/ 	.word	0x00006970
        /*0184*/ 	.word	0x000000ff
        /*0188*/ 	.word	0x00000000
        /*018c*/ 	.short	0x010a
        /*018e*/ 	.byte	0x0a
	.zero		1


	//   ....[3]....
        /*0190*/ 	.word	0x00009340
        /*0194*/ 	.word	0x000000ff
        /*0198*/ 	.word	0x00000000
        /*019c*/ 	.short	0x010a
        /*019e*/ 	.byte	0x0a
	.zero		1


	//   ....[4]....
        /*01a0*/ 	.word	0x00009490
        /*01a4*/ 	.word	0x000000ff
        /*01a8*/ 	.word	0x00006000
        /*01ac*/ 	.short	0x0108
        /*01ae*/ 	.byte	0x0d
	.zero		1


	//   ....[5]....
        /*01b0*/ 	.word	0x00009590
        /*01b4*/ 	.word	0x000000ff
        /*01b8*/ 	.word	0x00006008
        /*01bc*/ 	.short	0x0108
        /*01be*/ 	.byte	0x0d
	.zero		1


	//   ....[6]....
        /*01c0*/ 	.word	0x0000b630
        /*01c4*/ 	.word	0x000000ff
        /*01c8*/ 	.word	0x00000000
        /*01cc*/ 	.short	0x010a
        /*01ce*/ 	.byte	0x0a
	.zero		1


	//   ....[7]....
        /*01d0*/ 	.word	0x0000b660
        /*01d4*/ 	.word	0x000000ff
        /*01d8*/ 	.word	0x00000000
        /*01dc*/ 	.short	0x010a
        /*01de*/ 	.byte	0x0a
	.zero		1


	//----- nvinfo : EIATTR_NUM_MBARRIERS
	.align		4
.L_56:
        /*01e0*/ 	.byte	0x03, 0x38
        /*01e2*/ 	.short	0x0002


	//----- nvinfo : EIATTR_EXIT_INSTR_OFFSETS
	.align		4
        /*01e4*/ 	.byte	0x04, 0x1c
        /*01e6*/ 	.short	(.L_58 - .L_57)


	//   ....[0]....
.L_57:
        /*01e8*/ 	.word	0x0000b620


	//----- nvinfo : EIATTR_REQNTID
	.align		4
.L_58:
        /*01ec*/ 	.byte	0x04, 0x10
        /*01ee*/ 	.short	(.L_60 - .L_59)
.L_59:
        /*01f0*/ 	.word	0x00000080
        /*01f4*/ 	.word	0x00000001
        /*01f8*/ 	.word	0x00000001


	//----- nvinfo : EIATTR_CRS_STACK_SIZE
	.align		4
.L_60:
        /*01fc*/ 	.byte	0x04, 0x1e
        /*01fe*/ 	.short	(.L_62 - .L_61)
.L_61:
        /*0200*/ 	.word	0x00000000


	//----- nvinfo : EIATTR_CBANK_PARAM_SIZE
	.align		4
.L_62:
        /*0204*/ 	.byte	0x03, 0x19
        /*0206*/ 	.short	0x0050


	//----- nvinfo : EIATTR_PARAM_CBANK
	.align		4
        /*0208*/ 	.byte	0x04, 0x0a
        /*020a*/ 	.short	(.L_64 - .L_63)
	.align		4
.L_63:
        /*020c*/ 	.word	index@(.nv.constant0.matmul_kernel)
        /*0210*/ 	.short	0x0380
        /*0212*/ 	.short	0x0050


	//----- nvinfo : EIATTR_SW_WAR
	.align		4
.L_64:
        /*0214*/ 	.byte	0x04, 0x36
        /*0216*/ 	.short	(.L_66 - .L_65)
.L_65:
        /*0218*/ 	.word	0x00000008
.L_66:


//--------------------- .nv.compat                --------------------------
	.section	.nv.compat,"",@"SHT_CUDA_COMPAT_INFO"
	.align	4
        /*0000*/ 	.byte	0x02, 0x02, 0x02, 0x00, 0x02, 0x05, 0x05, 0x00, 0x02, 0x03, 0x00, 0x00, 0x02, 0x06, 0x01, 0x00


//--------------------- .nv.callgraph             --------------------------
	.section	.nv.callgraph,"",@"SHT_CUDA_CALLGRAPH"
	.align	4
	.sectionentsize	8
	.align		4
        /*0000*/ 	.word	0x00000000
	.align		4
        /*0004*/ 	.word	0xffffffff
	.align		4
        /*0008*/ 	.word	0x00000000
	.align		4
        /*000c*/ 	.word	0xfffffffe
	.align		4
        /*0010*/ 	.word	0x00000000
	.align		4
        /*0014*/ 	.word	0xfffffffd
	.align		4
        /*0018*/ 	.word	0x00000000
	.align		4
        /*001c*/ 	.word	0xfffffffc


//--------------------- .text.matmul_kernel       --------------------------
	.section	.text.matmul_kernel,"ax",@progbits
	.align	128
        .global         matmul_kernel
        .type           matmul_kernel,@function
        .size           matmul_kernel,(.L_x_20 - matmul_kernel)
        .other          matmul_kernel,@"STO_CUDA_ENTRY STV_DEFAULT"
matmul_kernel:
.text.matmul_kernel:
[----:B------:R-:W0:Y:S01]  /*0000*/  LDC R1, c[0x0][0x37c] ;  /* 0x0000df00ff017b82 */ /* 0x000e220000000800 */
[----:B------:R-:W1:Y:S01]  /*0010*/  S2R R27, SR_TID.X ;  /* 0x00000000001b7919 */ /* 0x000e620000002100 */
[----:B------:R-:W2:Y:S01]  /*0020*/  LDCU.64 UR26, c[0x0][0x358] ;  /* 0x00006b00ff1a77ac */ /* 0x000ea20008000a00 */
[----:B-1----:R-:W-:-:S13]  /*0030*/  ISETP.GE.U32.AND P0, PT, R27, 0x20, PT ;  /* 0x000000201b00780c */ /* 0x002fda0003f06070 */
[----:B------:R-:W-:Y:S02]  /*0040*/  VOTEU.ANY UP0, P0 ;  /* 0x0000000000ff7886 */ /* 0x000fe40000000100 */
[----:B0-2---:R-:W-:Y:S05]  /*0050*/  BRA.U UP0, `(.L_x_0) ;  /* 0x0000000100b87547 */ /* 0x005fea000b800000 */
[----:B------:R-:W0:Y:S01]  /*0060*/  S2UR UR6, SR_CgaCtaId ;  /* 0x00000000000679c3 */ /* 0x000e220000008800 */
[----:B------:R-:W-:Y:S01]  /*0070*/  NOP ;  /* 0x0000000000007918 */ /* 0x000fe20000000000 */
[----:B------:R-:W-:Y:S02]  /*0080*/  UMOV UR4, 0x40 ;  /* 0x0000004000047882 */ /* 0x000fe40000000000 */
[----:B0-----:R-:W-:-:S09]  /*0090*/  ULEA UR4, UR6, UR4, 0x18 ;  /* 0x0000000406047291 */ /* 0x001fd2000f8ec0ff */
[----:B------:R-:W0:Y:S01]  /*00a0*/  LDS.U8 R0, [UR4] ;  /* 0x00000004ff007984 */ /* 0x000e220008000000 */
[----:B------:R-:W-:Y:S02]  /*00b0*/  UMOV UR4, 0x400 ;  /* 0x0000040000047882 */ /* 0x000fe40000000000 */
[----:B------:R-:W-:Y:S01]  /*00c0*/  ULEA UR4, UR6, UR4, 0x18 ;  /* 0x0000000406047291 */ /* 0x000fe2000f8ec0ff */
[----:B0-----:R-:W-:-:S13]  /*00d0*/  ISETP.NE.AND P0, PT, R0, RZ, PT ;  /* 0x000000ff0000720c */ /* 0x001fda0003f05270 */
[----:B------:R-:W-:Y:S05]  /*00e0*/  @P0 BRA `(.L_x_1) ;  /* 0x00000000007c0947 */ /* 0x000fea0003800000 */
[----:B------:R-:W-:-:S13]  /*00f0*/  ELECT P0, URZ, PT ;  /* 0x0000000000ff782f */ /* 0x000fda0003800000 */
[----:B------:R-:W-:Y:S05]  /*0100*/  @!P0 BRA `(.L_x_2) ;  /* 0x0000000000848947 */ /* 0x000fea0003800000 */
[----:B------:R-:W-:Y:S01]  /*0110*/  UMOV UR5, 0x2 ;  /* 0x0000000200057882 */ /* 0x000fe20000000000 */
[----:B------:R-:W-:Y:S02]  /*0120*/  IMAD.MOV.U32 R4, RZ, RZ, 0x1 ;  /* 0x00000001ff047424 */ /* 0x000fe400078e00ff */
[----:B------:R-:W-:Y:S02]  /*0130*/  IMAD.MOV.U32 R5, RZ, RZ, 0x3 ;  /* 0x00000003ff057424 */ /* 0x000fe400078e00ff */
[----:B------:R-:W-:Y:S04]  /*0140*/  DEPBAR.LE SB0, 0x36 ;  /* 0x00008d800000791a */ /* 0x000fe80000000000 */
[----:B------:R-:W0:Y:S02]  /*0150*/  UTCATOMSWS.FIND_AND_SET.ALIGN UP1, UR5, UR5 ;  /* 0x00000005000575e3 */ /* 0x000e240008020800 */
[----:B0-----:R-:W-:-:S04]  /*0160*/  PLOP3.LUT P0, PT, PT, PT, UP1, 0x80, 0x8 ;  /* 0x000000000008781c */ /* 0x001fc80003f0f018 */
[----:B------:R-:W-:-:S04]  /*0170*/  SEL R0, RZ, 0xffffffff, !P0 ;  /* 0xffffffffff007807 */ /* 0x000fc80004000000 */
[----:B------:R-:W-:Y:S01]  /*0180*/  ISETP.NE.AND P0, PT, R0, RZ, PT ;  /* 0x000000ff0000720c */ /* 0x000fe20003f05270 */
[----:B------:R-:W-:-:S12]  /*0190*/  IMAD.U32 R0, RZ, RZ, UR5 ;  /* 0x00000005ff007e24 */ /* 0x000fd8000f8e00ff */
[----:B------:R-:W-:Y:S05]  /*01a0*/  @P0 BRA `(.L_x_3) ;  /* 0x0000000000240947 */ /* 0x000fea0003800000 */
.L_x_4:
[----:B------:R-:W-:Y:S05]  /*01b0*/  NANOSLEEP 0x64 ;  /* 0x000000640000795d */ /* 0x000fea0003800000 */
[----:B------:R-:W-:-:S05]  /*01c0*/  UMOV UR5, 0x2 ;  /* 0x0000000200057882 */ /* 0x000fca0000000000 */
[----:B------:R-:W-:Y:S04]  /*01d0*/  DEPBAR.LE SB0, 0x36 ;  /* 0x00008d800000791a */ /* 0x000fe80000000000 */
[----:B------:R-:W0:Y:S02]  /*01e0*/  UTCATOMSWS.FIND_AND_SET.ALIGN UP1, UR5, UR5 ;  /* 0x00000005000575e3 */ /* 0x000e240008020800 */
[----:B0-----:R-:W-:-:S04]  /*01f0*/  PLOP3.LUT P0, PT, PT, PT, UP1, 0x80, 0x8 ;  /* 0x000000000008781c */ /* 0x001fc80003f0f018 */
[----:B------:R-:W-:-:S04]  /*0200*/  SEL R0, RZ, 0xffffffff, !P0 ;  /* 0xffffffffff007807 */ /* 0x000fc80004000000 */
[----:B------:R-:W-:Y:S01]  /*0210*/  ISETP.NE.AND P0, PT, R0, RZ, PT ;  /* 0x000000ff0000720c */ /* 0x000fe20003f05270 */
[----:B------:R-:W-:-:S12]  /*0220*/  IMAD.U32 R0, RZ, RZ, UR5 ;  /* 0x00000005ff007e24 */ /* 0x000fd8000f8e00ff */
[----:B------:R-:W-:Y:S05]  /*0230*/  @!P0 BRA `(.L_x_4) ;  /* 0xfffffffc00dc8947 */ /* 0x000fea000383ffff */
.L_x_3:
[C---:B------:R-:W-:Y:S01]  /*0240*/  VIADD R3, R0.reuse, 0x10 ;  /* 0x0000001000037836 */ /* 0x040fe20000000000 */
[----:B------:R-:W-:Y:S01]  /*0250*/  UMOV UR5, 0x50 ;  /* 0x0000005000057882 */ /* 0x000fe20000000000 */
[----:B------:R-:W-:Y:S01]  /*0260*/  SHF.L.U32 R2, R5, R0, RZ ;  /* 0x0000000005027219 */ /* 0x000fe200000006ff */
[----:B------:R-:W-:Y:S01]  /*0270*/  ULEA UR5, UR6, UR5, 0x18 ;  /* 0x0000000506057291 */ /* 0x000fe2000f8ec0ff */
[----:B------:R-:W-:Y:S01]  /*0280*/  IMAD.SHL.U32 R0, R0, 0x20, RZ ;  /* 0x0000002000007824 */ /* 0x000fe200078e00ff */
[----:B------:R-:W-:-:S04]  /*0290*/  SHF.L.U32 R3, R4, R3, RZ ;  /* 0x0000000304037219 */ /* 0x000fc800000006ff */
[----:B------:R-:W-:-:S05]  /*02a0*/  LOP3.LUT R2, R3, R2, RZ, 0xfc, !PT ;  /* 0x0000000203027212 */ /* 0x000fca00078efcff */
[----:B------:R0:W-:Y:S04]  /*02b0*/  ATOMS.OR RZ, [UR5], R2 ;  /* 0x00000002ffff798c */ /* 0x0001e8000b000005 */
[----:B------:R0:W-:Y:S01]  /*02c0*/  STS [UR4], R0 ;  /* 0x00000000ff007988 */ /* 0x0001e20008000804 */
[----:B------:R-:W-:Y:S05]  /*02d0*/  BRA `(.L_x_2) ;  /* 0x0000000000107947 */ /* 0x000fea0003800000 */
.L_x_1:
[----:B------:R-:W-:Y:S01]  /*02e0*/  IMAD.MOV.U32 R0, RZ, RZ, -0x1 ;  /* 0xffffffffff007424 */ /* 0x000fe200078e00ff */
[----:B------:R-:W-:-:S04]  /*02f0*/  MOV R2, 0x320 ;  /* 0x0000032000027802 */ /* 0x000fc80000000f00 */
[----:B------:R0:W-:Y:S03]  /*0300*/  STS [UR4], R0 ;  /* 0x00000000ff007988 */ /* 0x0001e60008000804 */
[----:B0-----:R-:W-:Y:S05]  /*0310*/  CALL.REL.NOINC `($__internal_1_$__cuda_sm10x_tcgen05_guardrail_trap_phase_invalid_during_alloc) ;  /* 0x000000b000e87944 */ /* 0x001fea0003c00000 */
.L_x_2:
[----:B------:R-:W-:Y:S05]  /*0320*/  WARPSYNC.ALL ;  /* 0x0000000000007948 */ /* 0x000fea0003800000 */
[----:B------:R-:W-:Y:S01]  /*0330*/  NOP ;  /* 0x0000000000007918 */ /* 0x000fe20000000000 */
.L_x_0:
[----:B------:R-:W1:Y:S08]  /*0340*/  LDC.64 R136, c[0x0][0x398] ;  /* 0x0000e600ff887b82 */ /* 0x000e700000000a00 */
[----:B------:R-:W2:Y:S02]  /*0350*/  S2UR UR5, SR_CgaSize ;  /* 0x00000000000579c3 */ /* 0x000ea40000008a00 */
[----:B--2---:R-:W-:-:S12]  /*0360*/  UIMAD UR5, UR5, -0xa0, URZ ;  /* 0xffffff60050578a4 */ /* 0x004fd8000f8e02ff */
[----:B------:R-:W2:Y:S01]  /*0370*/  LDCU UR5, c[0x0][UR5+0x2b0] ;  /* 0x00005600050577ac */ /* 0x000ea20008000800 */
[----:B------:R-:W-:Y:S01]  /*0380*/  PRMT R203, RZ, 0x7610, R203 ;  /* 0x00007610ffcb7816 */ /* 0x000fe200000000cb */
[----:B------:R-:W3:Y:S01]  /*0390*/  LDCU UR7, c[0x0][0x3a4] ;  /* 0x00007480ff0777ac */ /* 0x000ee20008000800 */
[----:B------:R-:W4:Y:S01]  /*03a0*/  S2UR UR4, SR_CTAID.X ;  /* 0x00000000000479c3 */ /* 0x000f220000002500 */
[----:B------:R-:W0:Y:S07]  /*03b0*/  LDCU.128 UR16, c[0x0][0x380] ;  /* 0x00007000ff1077ac */ /* 0x000e2e0008000c00 */
[----:B------:R-:W5:Y:S01]  /*03c0*/  LDC R68, c[0x0][0x3a0] ;  /* 0x0000e800ff447b82 */ /* 0x000f620000000800 */
[----:B01----:R-:W-:Y:S01]  /*03d0*/  VIADD R0, R137, 0x7f ;  /* 0x0000007f89007836 */ /* 0x003fe20000000000 */
[----:B------:R-:W-:-:S06]  /*03e0*/  IABS R11, R136 ;  /* 0x00000088000b7213 */ /* 0x000fcc0000000000 */
[----:B------:R-:W0:Y:S08]  /*03f0*/  LDC R127, c[0x0][0x3a8] ;  /* 0x0000ea00ff7f7b82 */ /* 0x000e300000000800 */
[----:B------:R-:W-:Y:S01]  /*0400*/  BAR.SYNC.DEFER_BLOCKING 0x0 ;  /* 0x0000000000007b1d */ /* 0x000fe20000010000 */
[----:B------:R-:W-:Y:S02]  /*0410*/  ISETP.NE.AND P4, PT, R136, RZ, PT ;  /* 0x000000ff8800720c */ /* 0x000fe40003f85270 */
[----:B------:R-:W-:-:S02]  /*0420*/  SHF.R.S32.HI R3, RZ, 0x1f, R0 ;  /* 0x0000001fff037819 */ /* 0x000fc40000011400 */
[----:B----4-:R-:W-:Y:S02]  /*0430*/  I2FP.F32.U32 R5, UR4 ;  /* 0x0000000400057c45 */ /* 0x010fe40008201000 */
[----:B------:R-:W-:Y:S01]  /*0440*/  LEA.HI R3, R3, R0, RZ, 0x7 ;  /* 0x0000000003037211 */ /* 0x000fe200078f38ff */
[----:B------:R-:W1:Y:S02]  /*0450*/  S2UR UR4, SR_CgaCtaId ;  /* 0x00000000000479c3 */ /* 0x000e640000008800 */
[----:B--2---:R-:W-:Y:S01]  /*0460*/  FMUL R5, R5, UR5 ;  /* 0x0000000505057c20 */ /* 0x004fe20008400000 */
[----:B------:R-:W-:Y:S01]  /*0470*/  SHF.R.S32.HI R3, RZ, 0x7, R3 ;  /* 0x00000007ff037819 */ /* 0x000fe20000011403 */
[----:B------:R-:W-:-:S04]  /*0480*/  UMOV UR5, 0x1 ;  /* 0x0000000100057882 */ /* 0x000fc80000000000 */
[----:B------:R-:W-:Y:S01]  /*0490*/  IMAD.SHL.U32 R4, R3, 0x8, RZ ;  /* 0x0000000803047824 */ /* 0x000fe200078e00ff */
[----:B------:R-:W-:Y:S04]  /*04a0*/  F2I.U32.TRUNC.NTZ R5, R5 ;  /* 0x0000000500057305 */ /* 0x000fe8000020f000 */
[----:B------:R-:W-:-:S04]  /*04b0*/  IABS R7, R4 ;  /* 0x0000000400077213 */ /* 0x000fc80000000000 */
[----:B------:R-:W2:Y:S08]  /*04c0*/  I2F.RP R0, R7 ;  /* 0x0000000700007306 */ /* 0x000eb00000209400 */
[----:B--2---:R-:W2:Y:S02]  /*04d0*/  MUFU.RCP R0, R0 ;  /* 0x0000000000007308 */ /* 0x004ea40000001000 */
[----:B--2---:R-:W-:Y:S01]  /*04e0*/  VIADD R2, R0, 0xffffffe ;  /* 0x0ffffffe00027836 */ /* 0x004fe20000000000 */
[----:B------:R-:W-:-:S05]  /*04f0*/  IABS R0, R5 ;  /* 0x0000000500007213 */ /* 0x000fca0000000000 */
[----:B------:R2:W4:Y:S02]  /*0500*/  F2I.FTZ.U32.TRUNC.NTZ R3, R2 ;  /* 0x0000000200037305 */ /* 0x000524000021f000 */
[----:B--2---:R-:W-:Y:S02]  /*0510*/  IMAD.MOV.U32 R2, RZ, RZ, RZ ;  /* 0x000000ffff027224 */ /* 0x004fe400078e00ff */
[----:B----4-:R-:W-:-:S04]  /*0520*/  IMAD.MOV R6, RZ, RZ, -R3 ;  /* 0x000000ffff067224 */ /* 0x010fc800078e0a03 */
[----:B------:R-:W-:Y:S01]  /*0530*/  IMAD R9, R6, R7, RZ ;  /* 0x0000000706097224 */ /* 0x000fe200078e02ff */
[----:B------:R-:W-:-:S03]  /*0540*/  IABS R6, R4 ;  /* 0x0000000400067213 */ /* 0x000fc60000000000 */
[----:B------:R-:W-:-:S04]  /*0550*/  IMAD.HI.U32 R3, R3, R9, R2 ;  /* 0x0000000903037227 */ /* 0x000fc800078e0002 */
[----:B------:R-:W-:Y:S02]  /*0560*/  IMAD.MOV R2, RZ, RZ, -R6 ;  /* 0x000000ffff027224 */ /* 0x000fe400078e0a06 */
[----:B------:R-:W-:-:S04]  /*0570*/  IMAD.HI.U32 R3, R3, R0, RZ ;  /* 0x0000000003037227 */ /* 0x000fc800078e00ff */
[----:B------:R-:W-:-:S05]  /*0580*/  IMAD R0, R3, R2, R0 ;  /* 0x0000000203007224 */ /* 0x000fca00078e0200 */
[----:B------:R-:W-:-:S13]  /*0590*/  ISETP.GT.U32.AND P1, PT, R7, R0, PT ;  /* 0x000000000700720c */ /* 0x000fda0003f24070 */
[----:B------:R-:W-:Y:S02]  /*05a0*/  @!P1 IMAD.IADD R0, R0, 0x1, -R7 ;  /* 0x0000000100009824 */ /* 0x000fe400078e0a07 */
[----:B------:R-:W-:Y:S01]  /*05b0*/  @!P1 VIADD R3, R3, 0x1 ;  /* 0x0000000103039836 */ /* 0x000fe20000000000 */
[----:B------:R-:W-:Y:S02]  /*05c0*/  ISETP.NE.AND P1, PT, R4, RZ, PT ;  /* 0x000000ff0400720c */ /* 0x000fe40003f25270 */
[----:B------:R-:W-:Y:S02]  /*05d0*/  ISETP.GE.U32.AND P0, PT, R0, R7, PT ;  /* 0x000000070000720c */ /* 0x000fe40003f06070 */
[----:B------:R-:W-:-:S04]  /*05e0*/  LOP3.LUT R0, R5, R4, RZ, 0x3c, !PT ;  /* 0x0000000405007212 */ /* 0x000fc800078e3cff */
[----:B------:R-:W-:Y:S01]  /*05f0*/  ISETP.GE.AND P2, PT, R0, RZ, PT ;  /* 0x000000ff0000720c */ /* 0x000fe20003f46270 */
[----:B------:R-:W-:-:S06]  /*0600*/  VIADD R0, R136, 0xff ;  /* 0x000000ff88007836 */ /* 0x000fcc0000000000 */
[----:B------:R-:W-:-:S04]  /*0610*/  @P0 VIADD R3, R3, 0x1 ;  /* 0x0000000103030836 */ /* 0x000fc80000000000 */
[----:B------:R-:W-:Y:S01]  /*0620*/  IMAD.MOV.U32 R2, RZ, RZ, R3 ;  /* 0x000000ffff027224 */ /* 0x000fe200078e0003 */
[----:B------:R-:W-:-:S03]  /*0630*/  SHF.R.S32.HI R3, RZ, 0x1f, R0 ;  /* 0x0000001fff037819 */ /* 0x000fc60000011400 */
[----:B------:R-:W-:Y:S01]  /*0640*/  @!P2 IMAD.MOV R2, RZ, RZ, -R2 ;  /* 0x000000ffff02a224 */ /* 0x000fe200078e0a02 */
[----:B------:R-:W-:Y:S02]  /*0650*/  @!P1 LOP3.LUT R2, RZ, R4, RZ, 0x33, !PT ;  /* 0x00000004ff029212 */ /* 0x000fe400078e33ff */
[----:B------:R-:W-:-:S03]  /*0660*/  LEA.HI R3, R3, R0, RZ, 0x8 ;  /* 0x0000000003037211 */ /* 0x000fc600078f40ff */
[----:B------:R-:W-:Y:S02]  /*0670*/  IMAD.SHL.U32 R10, R2, 0x8, RZ ;  /* 0x00000008020a7824 */ /* 0x000fe400078e00ff */
[----:B------:R-:W-:-:S03]  /*0680*/  IMAD.MOV R2, RZ, RZ, -R2 ;  /* 0x000000ffff027224 */ /* 0x000fc600078e0a02 */
[----:B------:R-:W-:Y:S01]  /*0690*/  LEA.HI.SX32 R3, R3, -R10, 0x18 ;  /* 0x8000000a03037211 */ /* 0x000fe200078fc2ff */
[----:B------:R-:W-:-:S03]  /*06a0*/  IMAD R12, R4, R2, R5 ;  /* 0x00000002040c7224 */ /* 0x000fc600078e0205 */
[----:B------:R-:W-:Y:S02]  /*06b0*/  VIMNMX R13, PT, PT, R3, 0x8, PT ;  /* 0x00000008030d7848 */ /* 0x000fe40003fe0100 */
[----:B------:R-:W-:Y:S02]  /*06c0*/  IABS R9, R12 ;  /* 0x0000000c00097213 */ /* 0x000fe40000000000 */
[-C--:B------:R-:W-:Y:S02]  /*06d0*/  IABS R7, R13.reuse ;  /* 0x0000000d00077213 */ /* 0x080fe40000000000 */
[----:B------:R-:W-:Y:S02]  /*06e0*/  IABS R4, R13 ;  /* 0x0000000d00047213 */ /* 0x000fe40000000000 */
[----:B------:R-:W2:Y:S08]  /*06f0*/  I2F.RP R0, R7 ;  /* 0x0000000700007306 */ /* 0x000eb00000209400 */
[----:B--2---:R-:W2:Y:S02]  /*0700*/  MUFU.RCP R0, R0 ;  /* 0x0000000000007308 */ /* 0x004ea40000001000 */
[----:B--2---:R-:W-:-:S06]  /*0710*/  VIADD R3, R0, 0xffffffe ;  /* 0x0ffffffe00037836 */ /* 0x004fcc0000000000 */
[----:B------:R-:W2:Y:S02]  /*0720*/  F2I.FTZ.U32.TRUNC.NTZ R3, R3 ;  /* 0x0000000300037305 */ /* 0x000ea4000021f000 */
[----:B--2---:R-:W-:-:S04]  /*0730*/  IMAD.MOV R6, RZ, RZ, -R3 ;  /* 0x000000ffff067224 */ /* 0x004fc800078e0a03 */
[----:B------:R-:W-:Y:S01]  /*0740*/  IMAD.MOV.U32 R2, RZ, RZ, R6 ;  /* 0x000000ffff027224 */ /* 0x000fe200078e0006 */
[----:B------:R-:W-:-:S03]  /*0750*/  MOV R6, 0x400 ;  /* 0x0000040000067802 */ /* 0x000fc60000000f00 */
[----:B------:R-:W-:Y:S01]  /*0760*/  IMAD R5, R2, R7, RZ ;  /* 0x0000000702057224 */ /* 0x000fe200078e02ff */
[----:B------:R-:W-:Y:S01]  /*0770*/  R2UR UR13, R6 ;  /* 0x00000000060d72ca */ /* 0x000fe200000e0000 */
[----:B------:R-:W-:-:S04]  /*0780*/  IMAD.MOV.U32 R2, RZ, RZ, RZ ;  /* 0x000000ffff027224 */ /* 0x000fc800078e00ff */
[----:B------:R-:W-:Y:S01]  /*0790*/  IMAD.HI.U32 R2, R3, R5, R2 ;  /* 0x0000000503027227 */ /* 0x000fe200078e0002 */
[----:B------:R-:W-:-:S03]  /*07a0*/  IABS R5, R137 ;  /* 0x0000008900057213 */ /* 0x000fc60000000000 */
[----:B------:R-:W-:Y:S01]  /*07b0*/  IMAD.MOV R3, RZ, RZ, -R4 ;  /* 0x000000ffff037224 */ /* 0x000fe200078e0a04 */
[----:B------:R-:W2:Y:S01]  /*07c0*/  I2F.RP R8, R5 ;  /* 0x0000000500087306 */ /* 0x000ea20000209400 */
[----:B------:R-:W-:Y:S02]  /*07d0*/  IMAD.HI.U32 R0, R2, R9, RZ ;  /* 0x0000000902007227 */ /* 0x000fe400078e00ff */
[----:B-1----:R-:W-:Y:S02]  /*07e0*/  ULEA UR13, UR4, UR13, 0x18 ;  /* 0x0000000d040d7291 */ /* 0x002fe4000f8ec0ff */
[----:B------:R-:W-:Y:S01]  /*07f0*/  IMAD R2, R0, R3, R9 ;  /* 0x0000000300027224 */ /* 0x000fe200078e0209 */
[----:B------:R-:W-:Y:S02]  /*0800*/  LOP3.LUT R3, R12, R13, RZ, 0x3c, !PT ;  /* 0x0000000d0c037212 */ /* 0x000fe400078e3cff */
[----:B------:R-:W1:Y:S02]  /*0810*/  I2F.RP R4, R11 ;  /* 0x0000000b00047306 */ /* 0x000e640000209400 */
[----:B------:R-:W-:-:S02]  /*0820*/  ISETP.GT.U32.AND P1, PT, R7, R2, PT ;  /* 0x000000020700720c */ /* 0x000fc40003f24070 */
[----:B------:R-:W-:Y:S01]  /*0830*/  ISETP.GE.AND P2, PT, R3, RZ, PT ;  /* 0x000000ff0300720c */ /* 0x000fe20003f46270 */
[----:B------:R-:W4:Y:S03]  /*0840*/  LDS R15, [UR13] ;  /* 0x0000000dff0f7984 */ /* 0x000f260008000800 */
[----:B--2---:R-:W2:Y:S07]  /*0850*/  MUFU.RCP R8, R8 ;  /* 0x0000000800087308 */ /* 0x004eae0000001000 */
[----:B------:R-:W-:Y:S01]  /*0860*/  @!P1 IMAD.IADD R2, R2, 0x1, -R7 ;  /* 0x0000000102029824 */ /* 0x000fe200078e0a07 */
[----:B-1----:R-:W1:Y:S01]  /*0870*/  MUFU.RCP R4, R4 ;  /* 0x0000000400047308 */ /* 0x002e620000001000 */
[----:B------:R-:W-:Y:S01]  /*0880*/  @!P1 VIADD R0, R0, 0x1 ;  /* 0x0000000100009836 */ /* 0x000fe20000000000 */
[----:B------:R-:W-:Y:S01]  /*0890*/  BAR.SYNC.DEFER_BLOCKING 0x0 ;  /* 0x0000000000007b1d */ /* 0x000fe20000010000 */
[----:B------:R-:W-:-:S02]  /*08a0*/  ISETP.NE.AND P1, PT, R13, RZ, PT ;  /* 0x000000ff0d00720c */ /* 0x000fc40003f25270 */
[----:B------:R-:W-:Y:S01]  /*08b0*/  ISETP.GE.U32.AND P0, PT, R2, R7, PT ;  /* 0x000000070200720c */ /* 0x000fe20003f06070 */
[----:B--2---:R-:W-:Y:S02]  /*08c0*/  VIADD R8, R8, 0xffffffe ;  /* 0x0ffffffe08087836 */ /* 0x004fe40000000000 */
[----:B------:R-:W2:Y:S02]  /*08d0*/  S2R R2, SR_CgaCtaId ;  /* 0x0000000000027919 */ /* 0x000ea40000008800 */
[----:B------:R0:W-:Y:S01]  /*08e0*/  F2I.FTZ.U32.TRUNC.NTZ R9, R8 ;  /* 0x0000000800097305 */ /* 0x0001e2000021f000 */
[----:B-1----:R-:W-:-:S07]  /*08f0*/  VIADD R6, R4, 0xffffffe ;  /* 0x0ffffffe04067836 */ /* 0x002fce0000000000 */
[----:B------:R-:W-:Y:S01]  /*0900*/  @P0 VIADD R0, R0, 0x1 ;  /* 0x0000000100000836 */ /* 0x000fe20000000000 */
[----:B------:R-:W1:Y:S01]  /*0910*/  F2I.FTZ.U32.TRUNC.NTZ R7, R6 ;  /* 0x0000000600077305 */ /* 0x000e62000021f000 */
[----:B0-----:R-:W-:Y:S02]  /*0920*/  IMAD.MOV.U32 R8, RZ, RZ, RZ ;  /* 0x000000ffff087224 */ /* 0x001fe400078e00ff */
[----:B------:R-:W-:-:S04]  /*0930*/  IMAD.MOV.U32 R14, RZ, RZ, R0 ;  /* 0x000000ffff0e7224 */ /* 0x000fc800078e0000 */
[----:B------:R-:W-:Y:S01]  /*0940*/  @!P2 IMAD.MOV R14, RZ, RZ, -R14 ;  /* 0x000000ffff0ea224 */ /* 0x000fe200078e0a0e */
[----:B------:R-:W-:Y:S02]  /*0950*/  @!P1 LOP3.LUT R14, RZ, R13, RZ, 0x33, !PT ;  /* 0x0000000dff0e9212 */ /* 0x000fe400078e33ff */
[----:B----4-:R-:W-:-:S03]  /*0960*/  R2UR UR12, R15 ;  /* 0x000000000f0c72ca */ /* 0x010fc600000e0000 */
[----:B------:R-:W-:Y:S02]  /*0970*/  IMAD.MOV R0, RZ, RZ, -R14 ;  /* 0x000000ffff007224 */ /* 0x000fe400078e0a0e */
[----:B-1----:R-:W-:Y:S02]  /*0980*/  IMAD.MOV R6, RZ, RZ, -R7 ;  /* 0x000000ffff067224 */ /* 0x002fe400078e0a07 */
[----:B------:R-:W-:Y:S01]  /*0990*/  IMAD R0, R13, R0, R12 ;  /* 0x000000000d007224 */ /* 0x000fe200078e020c */
[----:B------:R-:W-:Y:S01]  /*09a0*/  SHF.R.U32.HI R12, RZ, 0x5, R27 ;  /* 0x00000005ff0c7819 */ /* 0x000fe2000001161b */
[----:B------:R-:W-:Y:S02]  /*09b0*/  IMAD R13, R6, R11, RZ ;  /* 0x0000000b060d7224 */ /* 0x000fe400078e02ff */
[----:B--2---:R-:W-:Y:S01]  /*09c0*/  IMAD.SHL.U32 R4, R2, 0x40, RZ ;  /* 0x0000004002047824 */ /* 0x004fe200078e00ff */
[----:B------:R-:W-:Y:S01]  /*09d0*/  R2UR UR6, R12 ;  /* 0x000000000c0672ca */ /* 0x000fe200000e0000 */
[----:B------:R-:W-:-:S02]  /*09e0*/  IMAD.IADD R0, R10, 0x1, R0 ;  /* 0x000000010a007824 */ /* 0x000fc400078e0200 */
[----:B------:R-:W-:Y:S01]  /*09f0*/  IMAD.MOV.U32 R6, RZ, RZ, RZ ;  /* 0x000000ffff067224 */ /* 0x000fe200078e00ff */
[----:B------:R-:W-:Y:S01]  /*0a00*/  LOP3.LUT R3, R4, 0x80, RZ, 0xc0, !PT ;  /* 0x0000008004037812 */ /* 0x000fe200078ec0ff */
[----:B------:R-:W-:Y:S02]  /*0a10*/  IMAD.MOV R10, RZ, RZ, -R9 ;  /* 0x000000ffff0a7224 */ /* 0x000fe400078e0a09 */
[----:B------:R-:W-:Y:S01]  /*0a20*/  IMAD.HI.U32 R6, R7, R13, R6 ;  /* 0x0000000d07067227 */ /* 0x000fe200078e0006 */
[----:B------:R-:W-:-:S03]  /*0a30*/  LEA.HI R7, R27, R4, RZ, 0x1a ;  /* 0x000000041b077211 */ /* 0x000fc600078fd0ff */
[----:B------:R-:W-:Y:S01]  /*0a40*/  IMAD R0, R0, 0x100, R3 ;  /* 0x0000010000007824 */ /* 0x000fe200078e0203 */
[----:B------:R-:W-:Y:S01]  /*0a50*/  LOP3.LUT R3, R27, 0x7f, RZ, 0xc0, !PT ;  /* 0x0000007f1b037812 */ /* 0x000fe200078ec0ff */
[----:B------:R-:W-:Y:S01]  /*0a60*/  IMAD.SHL.U32 R4, R14, 0x80, RZ ;  /* 0x000000800e047824 */ /* 0x000fe200078e00ff */
[----:B------:R-:W-:Y:S01]  /*0a70*/  USHF.L.U32 UR4, UR6, 0x15, URZ ;  /* 0x0000001506047899 */ /* 0x000fe200080006ff */
[----:B------:R-:W-:Y:S02]  /*0a80*/  IMAD R13, R10, R5, RZ ;  /* 0x000000050a0d7224 */ /* 0x000fe400078e02ff */
[----:B------:R-:W-:Y:S01]  /*0a90*/  IMAD.IADD R0, R3, 0x1, R0 ;  /* 0x0000000103007824 */ /* 0x000fe200078e0200 */
[----:B------:R-:W-:Y:S01]  /*0aa0*/  LOP3.LUT R7, R4, 0x41, R7, 0xf8, !PT ;  /* 0x0000004104077812 */ /* 0x000fe200078ef807 */
[----:B------:R-:W-:Y:S01]  /*0ab0*/  IMAD.HI.U32 R8, R9, R13, R8 ;  /* 0x0000000d09087227 */ /* 0x000fe200078e0008 */
[----:B------:R-:W-:Y:S02]  /*0ac0*/  ULOP3.LUT UR4, UR4, 0x600000, URZ, 0xc0, !UPT ;  /* 0x0060000004047892 */ /* 0x000fe4000f8ec0ff */
[----:B------:R-:W-:-:S02]  /*0ad0*/  IABS R130, R0 ;  /* 0x0000000000827213 */ /* 0x000fc40000000000 */
[C---:B------:R-:W-:Y:S02]  /*0ae0*/  LOP3.LUT R12, R7.reuse, 0x2, RZ, 0xfc, !PT ;  /* 0x00000002070c7812 */ /* 0x040fe400078efcff */
[----:B------:R-:W-:Y:S01]  /*0af0*/  IABS R10, R7 ;  /* 0x00000007000a7213 */ /* 0x000fe20000000000 */
[----:B------:R-:W-:Y:S01]  /*0b00*/  IMAD.HI.U32 R6, R6, R130, RZ ;  /* 0x0000008206067227 */ /* 0x000fe200078e00ff */
[C---:B------:R-:W-:Y:S02]  /*0b10*/  LOP3.LUT R20, R7.reuse, 0x3e, RZ, 0xfc, !PT ;  /* 0x0000003e07147812 */ /* 0x040fe400078efcff */
[----:B------:R-:W-:Y:S01]  /*0b20*/  ISETP.GE.AND P3, PT, R12, RZ, PT ;  /* 0x000000ff0c00720c */ /* 0x000fe20003f66270 */
[----:B------:R-:W-:Y:S01]  /*0b30*/  IMAD.MOV R6, RZ, RZ, -R6 ;  /* 0x000000ffff067224 */ /* 0x000fe200078e0a06 */
[----:B------:R-:W-:Y:S02]  /*0b40*/  IABS R18, R20 ;  /* 0x0000001400127213 */ /* 0x000fe40000000000 */
[----:B------:R-:W-:Y:S01]  /*0b50*/  LOP3.LUT R15, R7, 0x4, RZ, 0xfc, !PT ;  /* 0x00000004070f7812 */ /* 0x000fe200078efcff */
[----:B------:R-:W-:Y:S01]  /*0b60*/  IMAD R130, R11, R6, R130 ;  /* 0x000000060b827224 */ /* 0x000fe200078e0282 */
[----:B------:R-:W-:-:S02]  /*0b70*/  IABS R6, R12 ;  /* 0x0000000c00067213 */ /* 0x000fc40000000000 */
[----:B------:R-:W-:Y:S02]  /*0b80*/  ISETP.GE.AND P5, PT, R0, RZ, PT ;  /* 0x000000ff0000720c */ /* 0x000fe40003fa6270 */
[----:B------:R-:W-:Y:S01]  /*0b90*/  ISETP.GT.U32.AND P0, PT, R11, R130, PT ;  /* 0x000000820b00720c */ /* 0x000fe20003f04070 */
[----:B------:R-:W-:Y:S01]  /*0ba0*/  IMAD.MOV.U32 R13, RZ, RZ, R6 ;  /* 0x000000ffff0d7224 */ /* 0x000fe200078e0006 */
[C---:B------:R-:W-:Y:S01]  /*0bb0*/  LOP3.LUT R17, R7.reuse, 0x6, RZ, 0xfc, !PT ;  /* 0x0000000607117812 */ /* 0x040fe200078efcff */
[C---:B------:R-:W-:Y:S01]  /*0bc0*/  IMAD.HI.U32 R6, R8.reuse, R10, RZ ;  /* 0x0000000a08067227 */ /* 0x040fe200078e00ff */
[C---:B------:R-:W-:Y:S02]  /*0bd0*/  LOP3.LUT R19, R7.reuse, 0xa, RZ, 0xfc, !PT ;  /* 0x0000000a07137812 */ /* 0x040fe400078efcff */
[C---:B------:R-:W-:Y:S01]  /*0be0*/  LOP3.LUT R21, R7.reuse, 0xc, RZ, 0xfc, !PT ;  /* 0x0000000c07157812 */ /* 0x040fe200078efcff */
[----:B------:R-:W-:Y:S01]  /*0bf0*/  IMAD.HI.U32 R9, R8, R13, RZ ;  /* 0x0000000d08097227 */ /* 0x000fe200078e00ff */
[----:B------:R-:W-:-:S02]  /*0c00*/  LOP3.LUT R23, R7, 0x28, RZ, 0xfc, !PT ;  /* 0x0000002807177812 */ /* 0x000fc400078efcff */
[----:B------:R-:W-:Y:S01]  /*0c10*/  LOP3.LUT R25, R7, 0x2c, RZ, 0xfc, !PT ;  /* 0x0000002c07197812 */ /* 0x000fe200078efcff */
[----:B------:R-:W-:Y:S01]  /*0c20*/  IMAD.MOV R12, RZ, RZ, -R6 ;  /* 0x000000ffff0c7224 */ /* 0x000fe200078e0a06 */
[----:B------:R-:W-:Y:S01]  /*0c30*/  IABS R48, R23 ;  /* 0x0000001700307213 */ /* 0x000fe20000000000 */
[----:B------:R-:W-:Y:S01]  /*0c40*/  @!P0 IMAD.IADD R130, R130, 0x1, -R11 ;  /* 0x0000000182828824 */ /* 0x000fe200078e0a0b */
[----:B------:R-:W-:Y:S01]  /*0c50*/  ISETP.GE.AND P0, PT, R15, RZ, PT ;  /* 0x000000ff0f00720c */ /* 0x000fe20003f06270 */
[----:B------:R-:W-:Y:S01]  /*0c60*/  IMAD.HI.U32 R6, R8, R18, RZ ;  /* 0x0000001208067227 */ /* 0x000fe200078e00ff */
[----:B------:R-:W-:Y:S02]  /*0c70*/  IABS R15, R15 ;  /* 0x0000000f000f7213 */ /* 0x000fe40000000000 */
[----:B------:R-:W-:Y:S01]  /*0c80*/  ISETP.GT.U32.AND P1, PT, R11, R130, PT ;  /* 0x000000820b00720c */ /* 0x000fe20003f24070 */
[----:B------:R-:W-:Y:S01]  /*0c90*/  IMAD.MOV R14, RZ, RZ, -R9 ;  /* 0x000000ffff0e7224 */ /* 0x000fe200078e0a09 */
[----:B------:R-:W-:Y:S01]  /*0ca0*/  IABS R52, R25 ;  /* 0x0000001900347213 */ /* 0x000fe20000000000 */
[----:B------:R-:W-:Y:S01]  /*0cb0*/  IMAD.MOV R9, RZ, RZ, -R6 ;  /* 0x000000ffff097224 */ /* 0x000fe200078e0a06 */
[----:B------:R-:W-:Y:S01]  /*0cc0*/  LOP3.LUT R29, R7, 0x2e, RZ, 0xfc, !PT ;  /* 0x0000002e071d7812 */ /* 0x000fe200078efcff */
[----:B------:R-:W-:Y:S01]  /*0cd0*/  IMAD R6, R5, R12, R10 ;  /* 0x0000000c05067224 */ /* 0x000fe200078e020a */
[----:B------:R-:W-:Y:S01]  /*0ce0*/  LOP3.LUT R31, R7, 0x30, RZ, 0xfc, !PT ;  /* 0x00000030071f7812 */ /* 0x000fe200078efcff */
[C---:B------:R-:W-:Y:S01]  /*0cf0*/  IMAD R18, R5.reuse, R9, R18 ;  /* 0x0000000905127224 */ /* 0x040fe200078e0212 */
[----:B------:R-:W-:Y:S01]  /*0d00*/  IABS R54, R29 ;  /* 0x0000001d00367213 */ /* 0x000fe20000000000 */
[----:B------:R-:W-:Y:S01]  /*0d10*/  IMAD R10, R5, R14, R13 ;  /* 0x0000000e050a7224 */ /* 0x000fe200078e020d */
[----:B------:R-:W-:Y:S01]  /*0d20*/  IABS R14, R17 ;  /* 0x00000011000e7213 */ /* 0x000fe20000000000 */
[----:B------:R-:W-:Y:S01]  /*0d30*/  IMAD.MOV.U32 R12, RZ, RZ, R15 ;  /* 0x000000ffff0c7224 */ /* 0x000fe200078e000f */
[----:B------:R-:W-:Y:S01]  /*0d40*/  LOP3.LUT R15, R7, 0x8, RZ, 0xfc, !PT ;  /* 0x00000008070f7812 */ /* 0x000fe200078efcff */
[----:B------:R-:W-:Y:S01]  /*0d50*/  @!P1 IMAD.IADD R130, R130, 0x1, -R11 ;  /* 0x0000000182829824 */ /* 0x000fe200078e0a0b */
[C---:B------:R-:W-:Y:S01]  /*0d60*/  ISETP.GT.U32.AND P1, PT, R5.reuse, R18, PT ;  /* 0x000000120500720c */ /* 0x040fe20003f24070 */
[----:B------:R-:W-:Y:S01]  /*0d70*/  IMAD.HI.U32 R9, R8, R12, RZ ;  /* 0x0000000c08097227 */ /* 0x000fe200078e00ff */
[----:B------:R-:W-:-:S02]  /*0d80*/  ISETP.GT.U32.AND P6, PT, R5, R10, PT ;  /* 0x0000000a0500720c */ /* 0x000fc40003fc4070 */
[----:B------:R-:W-:Y:S01]  /*0d90*/  IABS R16, R15 ;  /* 0x0000000f00107213 */ /* 0x000fe20000000000 */
[----:B------:R-:W-:Y:S01]  /*0da0*/  @!P5 IMAD.MOV R130, RZ, RZ, -R130 ;  /* 0x000000ffff82d224 */ /* 0x000fe200078e0a82 */
[----:B------:R-:W-:Y:S01]  /*0db0*/  ISETP.GT.U32.AND P2, PT, R5, R6, PT ;  /* 0x000000060500720c */ /* 0x000fe20003f44070 */
[----:B------:R-:W-:Y:S01]  /*0dc0*/  IMAD.MOV R9, RZ, RZ, -R9 ;  /* 0x000000ffff097224 */ /* 0x000fe200078e0a09 */
[----:B------:R-:W-:Y:S01]  /*0dd0*/  IABS R13, R19 ;  /* 0x00000013000d7213 */ /* 0x000fe20000000000 */
[----:B------:R-:W-:Y:S01]  /*0de0*/  IMAD.HI.U32 R11, R8, R14, RZ ;  /* 0x0000000e080b7227 */ /* 0x000fe200078e00ff */
[----:B------:R-:W-:Y:S02]  /*0df0*/  @!P4 LOP3.LUT R130, RZ, R136, RZ, 0x33, !PT ;  /* 0x00000088ff82c212 */ /* 0x000fe400078e33ff */
[----:B------:R-:W-:Y:S01]  /*0e00*/  IABS R56, R31 ;  /* 0x0000001f00387213 */ /* 0x000fe20000000000 */
[--C-:B------:R-:W-:Y:S01]  /*0e10*/  @!P1 IMAD.IADD R18, R18, 0x1, -R5.reuse ;  /* 0x0000000112129824 */ /* 0x100fe200078e0a05 */
[----:B------:R-:W-:Y:S01]  /*0e20*/  LOP3.LUT R33, R7, 0x38, RZ, 0xfc, !PT ;  /* 0x0000003807217812 */ /* 0x000fe200078efcff */
[----:B------:R-:W-:Y:S01]  /*0e30*/  @!P6 IMAD.IADD R10, R10, 0x1, -R5 ;  /* 0x000000010a0ae824 */ /* 0x000fe200078e0a05 */
[----:B------:R-:W-:Y:S01]  /*0e40*/  ISETP.GE.AND P6, PT, R20, RZ, PT ;  /* 0x000000ff1400720c */ /* 0x000fe20003fc6270 */
[C---:B------:R-:W-:Y:S01]  /*0e50*/  IMAD R12, R5.reuse, R9, R12 ;  /* 0x00000009050c7224 */ /* 0x040fe200078e020c */
[----:B------:R-:W-:Y:S01]  /*0e60*/  ISETP.GT.U32.AND P5, PT, R5, R18, PT ;  /* 0x000000120500720c */ /* 0x000fe20003fa4070 */
[----:B------:R-:W-:Y:S01]  /*0e70*/  IMAD.HI.U32 R9, R8, R16, RZ ;  /* 0x0000001008097227 */ /* 0x000fe200078e00ff */
[----:B------:R-:W-:-:S02]  /*0e80*/  IABS R20, R21 ;  /* 0x0000001500147213 */ /* 0x000fc40000000000 */
[----:B------:R-:W-:Y:S01]  /*0e90*/  ISETP.GT.U32.AND P4, PT, R5, R12, PT ;  /* 0x0000000c0500720c */ /* 0x000fe20003f84070 */
[----:B------:R-:W-:Y:S01]  /*0ea0*/  IMAD.MOV R9, RZ, RZ, -R9 ;  /* 0x000000ffff097224 */ /* 0x000fe200078e0a09 */
[----:B------:R-:W-:Y:S01]  /*0eb0*/  IABS R64, R33 ;  /* 0x0000002100407213 */ /* 0x000fe20000000000 */
[----:B------:R-:W-:Y:S01]  /*0ec0*/  IMAD.MOV R11, RZ, RZ, -R11 ;  /* 0x000000ffff0b7224 */ /* 0x000fe200078e0a0b */
[----:B------:R-:W-:Y:S01]  /*0ed0*/  LOP3.LUT R35, R7, 0x3a, RZ, 0xfc, !PT ;  /* 0x0000003a07237812 */ /* 0x000fe200078efcff */
[C---:B------:R-:W-:Y:S02]  /*0ee0*/  IMAD R16, R5.reuse, R9, R16 ;  /* 0x0000000905107224 */ /* 0x040fe400078e0210 */
[C---:B------:R-:W-:Y:S01]  /*0ef0*/  IMAD R14, R5.reuse, R11, R14 ;  /* 0x0000000b050e7224 */ /* 0x040fe200078e020e */
[----:B------:R-:W-:Y:S01]  /*0f00*/  IABS R66, R35 ;  /* 0x0000002300427213 */ /* 0x000fe20000000000 */
[----:B------:R-:W-:Y:S01]  /*0f10*/  @!P5 IMAD.IADD R18, R18, 0x1, -R5 ;  /* 0x000000011212d824 */ /* 0x000fe200078e0a05 */
[----:B------:R-:W-:Y:S01]  /*0f20*/  ISETP.GT.U32.AND P5, PT, R5, R10, PT ;  /* 0x0000000a0500720c */ /* 0x000fe20003fa4070 */
[----:B------:R-:W-:-:S04]  /*0f30*/  IMAD.HI.U32 R9, R8, R13, RZ ;  /* 0x0000000d08097227 */ /* 0x000fc800078e00ff */
[----:B------:R-:W-:Y:S02]  /*0f40*/  IMAD.MOV.U32 R80, RZ, RZ, R18 ;  /* 0x000000ffff507224 */ /* 0x000fe400078e0012 */
[----:B------:R-:W-:Y:S01]  /*0f50*/  @!P2 IMAD.IADD R6, R6, 0x1, -R5 ;  /* 0x000000010606a824 */ /* 0x000fe200078e0a05 */
[C---:B------:R-:W-:Y:S01]  /*0f60*/  ISETP.GT.U32.AND P2, PT, R5.reuse, R14, PT ;  /* 0x0000000e0500720c */ /* 0x040fe20003f44070 */
[----:B------:R-:W-:Y:S01]  /*0f70*/  @!P6 IMAD.MOV R80, RZ, RZ, -R80 ;  /* 0x000000ffff50e224 */ /* 0x000fe200078e0a50 */
[C---:B------:R-:W-:Y:S01]  /*0f80*/  ISETP.GT.U32.AND P6, PT, R5.reuse, R16, PT ;  /* 0x000000100500720c */ /* 0x040fe20003fc4070 */
[----:B------:R-:W-:Y:S01]  /*0f90*/  IMAD.MOV R18, RZ, RZ, -R9 ;  /* 0x000000ffff127224 */ /* 0x000fe200078e0a09 */
[----:B------:R-:W-:Y:S01]  /*0fa0*/  ISETP.GT.U32.AND P1, PT, R5, R6, PT ;  /* 0x000000060500720c */ /* 0x000fe20003f24070 */
[----:B------:R-:W-:Y:S01]  /*0fb0*/  @!P4 IMAD.IADD R12, R12, 0x1, -R5 ;  /* 0x000000010c0cc824 */ /* 0x000fe200078e0a05 */
[----:B------:R-:W-:Y:S01]  /*0fc0*/  ISETP.GE.AND P4, PT, R7, RZ, PT ;  /* 0x000000ff0700720c */ /* 0x000fe20003f86270 */
[----:B------:R-:W-:Y:S01]  /*0fd0*/  IMAD R18, R5, R18, R13 ;  /* 0x0000001205127224 */ /* 0x000fe200078e020d */
[----:B------:R-:W-:Y:S01]  /*0fe0*/  LOP3.LUT R13, R7, 0xe, RZ, 0xfc, !PT ;  /* 0x0000000e070d7812 */ /* 0x000fe200078efcff */
[----:B------:R-:W-:-:S03]  /*0ff0*/  IMAD.HI.U32 R11, R8, R20, RZ ;  /* 0x00000014080b7227 */ /* 0x000fc600078e00ff */
[----:B------:R-:W-:Y:S01]  /*1000*/  IABS R22, R13 ;  /* 0x0000000d00167213 */ /* 0x000fe20000000000 */
[--C-:B------:R-:W-:Y:S01]  /*1010*/  @!P2 IMAD.IADD R14, R14, 0x1, -R5.reuse ;  /* 0x000000010e0ea824 */ /* 0x100fe200078e0a05 */
[C---:B------:R-:W-:Y:S01]  /*1020*/  ISETP.GT.U32.AND P2, PT, R5.reuse, R12, PT ;  /* 0x0000000c0500720c */ /* 0x040fe20003f44070 */
[----:B------:R-:W-:Y:S01]  /*1030*/  @!P6 IMAD.IADD R16, R16, 0x1, -R5 ;  /* 0x000000011010e824 */ /* 0x000fe200078e0a05 */
[----:B------:R-:W-:Y:S01]  /*1040*/  ISETP.GT.U32.AND P6, PT, R5, R18, PT ;  /* 0x000000120500720c */ /* 0x000fe20003fc4070 */
[----:B------:R-:W-:Y:S02]  /*1050*/  IMAD.MOV R11, RZ, RZ, -R11 ;  /* 0x000000ffff0b7224 */ /* 0x000fe400078e0a0b */
[----:B------:R-:W-:-:S04]  /*1060*/  IMAD.HI.U32 R9, R8, R22, RZ ;  /* 0x0000001608097227 */ /* 0x000fc800078e00ff */
[----:B------:R-:W-:Y:S02]  /*1070*/  IMAD R20, R5, R11, R20 ;  /* 0x0000000b05147224 */ /* 0x000fe400078e0214 */
[----:B------:R-:W-:Y:S02]  /*1080*/  IMAD.MOV R11, RZ, RZ, -R9 ;  /* 0x000000ffff0b7224 */ /* 0x000fe400078e0a09 */
[--C-:B------:R-:W-:Y:S01]  /*1090*/  @!P2 IMAD.IADD R12, R12, 0x1, -R5.reuse ;  /* 0x000000010c0ca824 */ /* 0x100fe200078e0a05 */
[----:B------:R-:W-:Y:S01]  /*10a0*/  ISETP.GE.AND P2, PT, R19, RZ, PT ;  /* 0x000000ff1300720c */ /* 0x000fe20003f46270 */
[--C-:B------:R-:W-:Y:S01]  /*10b0*/  @!P6 IMAD.IADD R18, R18, 0x1, -R5.reuse ;  /* 0x000000011212e824 */ /* 0x100fe200078e0a05 */
[C---:B------:R-:W-:Y:S01]  /*10c0*/  ISETP.GT.U32.AND P6, PT, R5.reuse, R16, PT ;  /* 0x000000100500720c */ /* 0x040fe20003fc4070 */
[----:B------:R-:W-:Y:S01]  /*10d0*/  @!P0 IMAD.MOV R12, RZ, RZ, -R12 ;  /* 0x000000ffff0c8224 */ /* 0x000fe200078e0a0c */
[C---:B------:R-:W-:Y:S01]  /*10e0*/  ISETP.GT.U32.AND P0, PT, R5.reuse, R20, PT ;  /* 0x000000140500720c */ /* 0x040fe20003f04070 */
[----:B------:R-:W-:Y:S01]  /*10f0*/  IMAD R22, R5, R11, R22 ;  /* 0x0000000b05167224 */ /* 0x000fe200078e0216 */
[----:B------:R-:W-:Y:S01]  /*1100*/  LOP3.LUT R19, R7, 0x14, RZ, 0xfc, !PT ;  /* 0x0000001407137812 */ /* 0x000fe200078efcff */
[--C-:B------:R-:W-:Y:S01]  /*1110*/  @!P5 IMAD.IADD R10, R10, 0x1, -R5.reuse ;  /* 0x000000010a0ad824 */ /* 0x100fe200078e0a05 */
[----:B------:R-:W-:Y:S01]  /*1120*/  ISETP.GE.AND P5, PT, R15, RZ, PT ;  /* 0x000000ff0f00720c */ /* 0x000fe20003fa6270 */
[--C-:B------:R-:W-:Y:S01]  /*1130*/  @!P1 IMAD.IADD R6, R6, 0x1, -R5.reuse ;  /* 0x0000000106069824 */ /* 0x100fe200078e0a05 */
[----:B------:R-:W-:Y:S01]  /*1140*/  LOP3.LUT R15, R7, 0x10, RZ, 0xfc, !PT ;  /* 0x00000010070f7812 */ /* 0x000fe200078efcff */
[----:B------:R-:W-:Y:S01]  /*1150*/  @!P3 IMAD.MOV R10, RZ, RZ, -R10 ;  /* 0x000000ffff0ab224 */ /* 0x000fe200078e0a0a */
[----:B------:R-:W-:Y:S01]  /*1160*/  IABS R28, R19 ;  /* 0x00000013001c7213 */ /* 0x000fe20000000000 */
[----:B------:R-:W-:Y:S01]  /*1170*/  @!P4 IMAD.MOV R6, RZ, RZ, -R6 ;  /* 0x000000ffff06c224 */ /* 0x000fe200078e0a06 */
[----:B------:R-:W-:Y:S01]  /*1180*/  ISETP.GE.AND P4, PT, R17, RZ, PT ;  /* 0x000000ff1100720c */ /* 0x000fe20003f86270 */
[--C-:B------:R-:W-:Y:S01]  /*1190*/  @!P6 IMAD.IADD R16, R16, 0x1, -R5.reuse ;  /* 0x000000011010e824 */ /* 0x100fe200078e0a05 */
[----:B------:R-:W-:Y:S01]  /*11a0*/  ISETP.GT.U32.AND P6, PT, R5, R22, PT ;  /* 0x000000160500720c */ /* 0x000fe20003fc4070 */
[----:B------:R-:W-:Y:S01]  /*11b0*/  @!P0 IMAD.IADD R20, R20, 0x1, -R5 ;  /* 0x0000000114148824 */ /* 0x000fe200078e0a05 */
[----:B------:R-:W-:-:S02]  /*11c0*/  IABS R24, R15 ;  /* 0x0000000f00187213 */ /* 0x000fc40000000000 */
[----:B------:R-:W-:Y:S01]  /*11d0*/  LOP3.LUT R17, R7, 0x12, RZ, 0xfc, !PT ;  /* 0x0000001207117812 */ /* 0x000fe200078efcff */
[----:B------:R-:W-:Y:S01]  /*11e0*/  @!P5 IMAD.MOV R16, RZ, RZ, -R16 ;  /* 0x000000ffff10d224 */ /* 0x000fe200078e0a10 */
[C---:B------:R-:W-:Y:S01]  /*11f0*/  ISETP.GT.U32.AND P0, PT, R5.reuse, R20, PT ;  /* 0x000000140500720c */ /* 0x040fe20003f04070 */
[----:B------:R-:W-:Y:S01]  /*1200*/  IMAD.HI.U32 R9, R8, R24, RZ ;  /* 0x0000001808097227 */ /* 0x000fe200078e00ff */
[----:B------:R-:W-:Y:S02]  /*1210*/  IABS R26, R17 ;  /* 0x00000011001a7213 */ /* 0x000fe40000000000 */
[C---:B------:R-:W-:Y:S01]  /*1220*/  ISETP.GT.U32.AND P1, PT, R5.reuse, R14, PT ;  /* 0x0000000e0500720c */ /* 0x040fe20003f24070 */
[----:B------:R-:W-:Y:S01]  /*1230*/  IMAD.MOV R11, RZ, RZ, -R9 ;  /* 0x000000ffff0b7224 */ /* 0x000fe200078e0a09 */
[----:B------:R-:W-:Y:S01]  /*1240*/  ISETP.GT.U32.AND P3, PT, R5, R18, PT ;  /* 0x000000120500720c */ /* 0x000fe20003f64070 */
[----:B------:R-:W-:Y:S02]  /*1250*/  @!P6 IMAD.IADD R22, R22, 0x1, -R5 ;  /* 0x000000011616e824 */ /* 0x000fe400078e0a05 */
[----:B------:R-:W-:-:S03]  /*1260*/  IMAD.HI.U32 R9, R8, R26, RZ ;  /* 0x0000001a08097227 */ /* 0x000fc600078e00ff */
[C---:B------:R-:W-:Y:S01]  /*1270*/  ISETP.GT.U32.AND P6, PT, R5.reuse, R22, PT ;  /* 0x000000160500720c */ /* 0x040fe20003fc4070 */
[----:B------:R-:W-:Y:S02]  /*1280*/  IMAD R24, R5, R11, R24 ;  /* 0x0000000b05187224 */ /* 0x000fe400078e0218 */
[----:B------:R-:W-:-:S03]  /*1290*/  IMAD.HI.U32 R11, R8, R28, RZ ;  /* 0x0000001c080b7227 */ /* 0x000fc600078e00ff */
[C---:B------:R-:W-:Y:S01]  /*12a0*/  ISETP.GT.U32.AND P5, PT, R5.reuse, R24, PT ;  /* 0x000000180500720c */ /* 0x040fe20003fa4070 */
[----:B------:R-:W-:Y:S02]  /*12b0*/  IMAD.MOV R9, RZ, RZ, -R9 ;  /* 0x000000ffff097224 */ /* 0x000fe400078e0a09 */
[----:B------:R-:W-:Y:S02]  /*12c0*/  IMAD.MOV R11, RZ, RZ, -R11 ;  /* 0x000000ffff0b7224 */ /* 0x000fe400078e0a0b */
[C---:B------:R-:W-:Y:S02]  /*12d0*/  IMAD R26, R5.reuse, R9, R26 ;  /* 0x00000009051a7224 */ /* 0x040fe400078e021a */
[--C-:B------:R-:W-:Y:S02]  /*12e0*/  @!P0 IMAD.IADD R20, R20, 0x1, -R5.reuse ;  /* 0x0000000114148824 */ /* 0x100fe400078e0a05 */
[C---:B------:R-:W-:Y:S01]  /*12f0*/  IMAD R28, R5.reuse, R11, R28 ;  /* 0x0000000b051c7224 */ /* 0x040fe200078e021c */
[----:B------:R-:W-:Y:S01]  /*1300*/  ISETP.GT.U32.AND P0, PT, R5, R26, PT ;  /* 0x0000001a0500720c */ /* 0x000fe20003f04070 */
[----:B------:R-:W-:-:S02]  /*1310*/  @!P6 IMAD.IADD R22, R22, 0x1, -R5 ;  /* 0x000000011616e824 */ /* 0x000fc400078e0a05 */
[--C-:B------:R-:W-:Y:S01]  /*1320*/  @!P1 IMAD.IADD R14, R14, 0x1, -R5.reuse ;  /* 0x000000010e0e9824 */ /* 0x100fe200078e0a05 */
[----:B------:R-:W-:Y:S01]  /*1330*/  ISETP.GT.U32.AND P6, PT, R5, R28, PT ;  /* 0x0000001c0500720c */ /* 0x000fe20003fc4070 */
[--C-:B------:R-:W-:Y:S01]  /*1340*/  @!P3 IMAD.IADD R18, R18, 0x1, -R5.reuse ;  /* 0x000000011212b824 */ /* 0x100fe200078e0a05 */
[----:B------:R-:W-:Y:S01]  /*1350*/  ISETP.GE.AND P3, PT, R15, RZ, PT ;  /* 0x000000ff0f00720c */ /* 0x000fe20003f66270 */
[----:B------:R-:W-:Y:S01]  /*1360*/  @!P4 IMAD.MOV R14, RZ, RZ, -R14 ;  /* 0x000000ffff0ec224 */ /* 0x000fe200078e0a0e */
[----:B------:R-:W-:Y:S01]  /*1370*/  ISETP.GE.AND P4, PT, R13, RZ, PT ;  /* 0x000000ff0d00720c */ /* 0x000fe20003f86270 */
[--C-:B------:R-:W-:Y:S01]  /*1380*/  @!P5 IMAD.IADD R24, R24, 0x1, -R5.reuse ;  /* 0x000000011818d824 */ /* 0x100fe200078e0a05 */
[C---:B------:R-:W-:Y:S01]  /*1390*/  LOP3.LUT R13, R7.reuse, 0x16, RZ, 0xfc, !PT ;  /* 0x00000016070d7812 */ /* 0x040fe200078efcff */
[----:B------:R-:W-:Y:S01]  /*13a0*/  @!P2 IMAD.MOV R18, RZ, RZ, -R18 ;  /* 0x000000ffff12a224 */ /* 0x000fe200078e0a12 */
[----:B------:R-:W-:Y:S01]  /*13b0*/  LOP3.LUT R15, R7, 0x18, RZ, 0xfc, !PT ;  /* 0x00000018070f7812 */ /* 0x000fe200078efcff */
[----:B------:R-:W-:Y:S01]  /*13c0*/  @!P0 IMAD.IADD R26, R26, 0x1, -R5 ;  /* 0x000000011a1a8824 */ /* 0x000fe200078e0a05 */
[----:B------:R-:W-:-:S02]  /*13d0*/  IABS R30, R13 ;  /* 0x0000000d001e7213 */ /* 0x000fc40000000000 */
[----:B------:R-:W-:Y:S01]  /*13e0*/  IABS R32, R15 ;  /* 0x0000000f00207213 */ /* 0x000fe20000000000 */
[----:B------:R-:W-:Y:S01]  /*13f0*/  @!P6 IMAD.IADD R28, R28, 0x1, -R5 ;  /* 0x000000011c1ce824 */ /* 0x000fe200078e0a05 */
[C---:B------:R-:W-:Y:S01]  /*1400*/  ISETP.GT.U32.AND P0, PT, R5.reuse, R26, PT ;  /* 0x0000001a0500720c */ /* 0x040fe20003f04070 */
[C---:B------:R-:W-:Y:S01]  /*1410*/  IMAD.HI.U32 R9, R8.reuse, R30, RZ ;  /* 0x0000001e08097227 */ /* 0x040fe200078e00ff */
[C---:B------:R-:W-:Y:S02]  /*1420*/  ISETP.GT.U32.AND P5, PT, R5.reuse, R24, PT ;  /* 0x000000180500720c */ /* 0x040fe40003fa4070 */
[----:B------:R-:W-:Y:S01]  /*1430*/  ISETP.GT.U32.AND P6, PT, R5, R28, PT ;  /* 0x0000001c0500720c */ /* 0x000fe20003fc4070 */
[----:B------:R-:W-:Y:S01]  /*1440*/  IMAD.HI.U32 R11, R8, R32, RZ ;  /* 0x00000020080b7227 */ /* 0x000fe200078e00ff */
[----:B------:R-:W-:Y:S02]  /*1450*/  ISETP.GE.AND P1, PT, R21, RZ, PT ;  /* 0x000000ff1500720c */ /* 0x000fe40003f26270 */
[----:B------:R-:W-:Y:S01]  /*1460*/  ISETP.GE.AND P2, PT, R17, RZ, PT ;  /* 0x000000ff1100720c */ /* 0x000fe20003f46270 */
[----:B------:R-:W-:Y:S01]  /*1470*/  IMAD.MOV R9, RZ, RZ, -R9 ;  /* 0x000000ffff097224 */ /* 0x000fe200078e0a09 */
[C---:B------:R-:W-:Y:S01]  /*1480*/  LOP3.LUT R17, R7.reuse, 0x22, RZ, 0xfc, !PT ;  /* 0x0000002207117812 */ /* 0x040fe200078efcff */
[----:B------:R-:W-:Y:S01]  /*1490*/  IMAD.MOV R11, RZ, RZ, -R11 ;  /* 0x000000ffff0b7224 */ /* 0x000fe200078e0a0b */
[----:B------:R-:W-:Y:S01]  /*14a0*/  LOP3.LUT R21, R7, 0x26, RZ, 0xfc, !PT ;  /* 0x0000002607157812 */ /* 0x000fe200078efcff */
[----:B------:R-:W-:Y:S01]  /*14b0*/  IMAD R30, R5, R9, R30 ;  /* 0x00000009051e7224 */ /* 0x000fe200078e021e */
[----:B------:R-:W-:Y:S01]  /*14c0*/  LOP3.LUT R9, R7, 0x1a, RZ, 0xfc, !PT ;  /* 0x0000001a07097812 */ /* 0x000fe200078efcff */
[----:B------:R-:W-:Y:S01]  /*14d0*/  IMAD R32, R5, R11, R32 ;  /* 0x0000000b05207224 */ /* 0x000fe200078e0220 */
[----:B------:R-:W-:Y:S01]  /*14e0*/  LOP3.LUT R11, R7, 0x1c, RZ, 0xfc, !PT ;  /* 0x0000001c070b7812 */ /* 0x000fe200078efcff */
[--C-:B------:R-:W-:Y:S01]  /*14f0*/  @!P0 IMAD.IADD R26, R26, 0x1, -R5.reuse ;  /* 0x000000011a1a8824 */ /* 0x100fe200078e0a05 */
[C---:B------:R-:W-:Y:S01]  /*1500*/  ISETP.GT.U32.AND P0, PT, R5.reuse, R30, PT ;  /* 0x0000001e0500720c */ /* 0x040fe20003f04070 */
[--C-:B------:R-:W-:Y:S01]  /*1510*/  @!P6 IMAD.IADD R28, R28, 0x1, -R5.reuse ;  /* 0x000000011c1ce824 */ /* 0x100fe200078e0a05 */
[----:B------:R-:W-:Y:S01]  /*1520*/  ISETP.GT.U32.AND P6, PT, R5, R32, PT ;  /* 0x000000200500720c */ /* 0x000fe20003fc4070 */
[----:B------:R-:W-:Y:S01]  /*1530*/  @!P5 IMAD.IADD R24, R24, 0x1, -R5 ;  /* 0x000000011818d824 */ /* 0x000fe200078e0a05 */
[----:B------:R-:W-:Y:S01]  /*1540*/  IABS R34, R9 ;  /* 0x0000000900227213 */ /* 0x000fe20000000000 */
[----:B------:R-:W-:Y:S01]  /*1550*/  @!P1 IMAD.MOV R20, RZ, RZ, -R20 ;  /* 0x000000ffff149224 */ /* 0x000fe200078e0a14 */
[----:B------:R-:W-:Y:S01]  /*1560*/  ISETP.GE.AND P1, PT, R19, RZ, PT ;  /* 0x000000ff1300720c */ /* 0x000fe20003f26270 */
[----:B------:R-:W-:Y:S01]  /*1570*/  @!P3 IMAD.MOV R24, RZ, RZ, -R24 ;  /* 0x000000ffff18b224 */ /* 0x000fe200078e0a18 */
[----:B------:R-:W-:Y:S01]  /*1580*/  ISETP.GE.AND P3, PT, R9, RZ, PT ;  /* 0x000000ff0900720c */ /* 0x000fe20003f66270 */
[----:B------:R-:W-:Y:S01]  /*1590*/  IMAD.HI.U32 R9, R8, R34, RZ ;  /* 0x0000002208097227 */ /* 0x000fe200078e00ff */
[----:B------:R-:W-:-:S02]  /*15a0*/  IABS R36, R11 ;  /* 0x0000000b00247213 */ /* 0x000fc40000000000 */
[----:B------:R-:W-:Y:S01]  /*15b0*/  ISETP.GE.AND P5, PT, R15, RZ, PT ;  /* 0x000000ff0f00720c */ /* 0x000fe20003fa6270 */
[--C-:B------:R-:W-:Y:S01]  /*15c0*/  @!P0 IMAD.IADD R30, R30, 0x1, -R5.reuse ;  /* 0x000000011e1e8824 */ /* 0x100fe200078e0a05 */
[C---:B------:R-:W-:Y:S01]  /*15d0*/  LOP3.LUT R15, R7.reuse, 0x20, RZ, 0xfc, !PT ;  /* 0x00000020070f7812 */ /* 0x040fe200078efcff */
[----:B------:R-:W-:Y:S01]  /*15e0*/  @!P6 IMAD.IADD R32, R32, 0x1, -R5 ;  /* 0x000000012020e824 */ /* 0x000fe200078e0a05 */
[----:B------:R-:W-:Y:S01]  /*15f0*/  LOP3.LUT R19, R7, 0x24, RZ, 0xfc, !PT ;  /* 0x0000002407137812 */ /* 0x000fe200078efcff */
[----:B------:R-:W-:Y:S01]  /*1600*/  IMAD.MOV R9, RZ, RZ, -R9 ;  /* 0x000000ffff097224 */ /* 0x000fe200078e0a09 */
[----:B------:R-:W-:Y:S01]  /*1610*/  ISETP.GT.U32.AND P0, PT, R5, R30, PT ;  /* 0x0000001e0500720c */ /* 0x000fe20003f04070 */
[----:B------:R-:W-:Y:S01]  /*1620*/  @!P4 IMAD.MOV R22, RZ, RZ, -R22 ;  /* 0x000000ffff16c224 */ /* 0x000fe200078e0a16 */
[----:B------:R-:W-:Y:S01]  /*1630*/  ISETP.GE.AND P4, PT, R13, RZ, PT ;  /* 0x000000ff0d00720c */ /* 0x000fe20003f86270 */
[----:B------:R-:W-:Y:S01]  /*1640*/  IMAD R34, R5, R9, R34 ;  /* 0x0000000905227224 */ /* 0x000fe200078e0222 */
[----:B------:R-:W-:Y:S01]  /*1650*/  LOP3.LUT R13, R7, 0x1e, RZ, 0xfc, !PT ;  /* 0x0000001e070d7812 */ /* 0x000fe200078efcff */
[----:B------:R-:W-:Y:S01]  /*1660*/  IMAD.HI.U32 R9, R8, R36, RZ ;  /* 0x0000002408097227 */ /* 0x000fe200078e00ff */
[----:B------:R-:W-:-:S02]  /*1670*/  ISETP.GT.U32.AND P6, PT, R5, R32, PT ;  /* 0x000000200500720c */ /* 0x000fc40003fc4070 */
[----:B------:R-:W-:Y:S01]  /*1680*/  IABS R38, R13 ;  /* 0x0000000d00267213 */ /* 0x000fe20000000000 */
[----:B------:R-:W-:Y:S01]  /*1690*/  @!P1 IMAD.MOV R28, RZ, RZ, -R28 ;  /* 0x000000ffff1c9224 */ /* 0x000fe200078e0a1c */
[----:B------:R-:W-:Y:S01]  /*16a0*/  ISETP.GE.AND P1, PT, R13, RZ, PT ;  /* 0x000000ff0d00720c */ /* 0x000fe20003f26270 */
[----:B------:R-:W-:Y:S01]  /*16b0*/  IMAD.MOV R13, RZ, RZ, -R9 ;  /* 0x000000ffff0d7224 */ /* 0x000fe200078e0a09 */
[----:B------:R-:W-:Y:S01]  /*16c0*/  IABS R40, R15 ;  /* 0x0000000f00287213 */ /* 0x000fe20000000000 */
[--C-:B------:R-:W-:Y:S01]  /*16d0*/  @!P0 IMAD.IADD R30, R30, 0x1, -R5.reuse ;  /* 0x000000011e1e8824 */ /* 0x100fe200078e0a05 */
[C---:B------:R-:W-:Y:S01]  /*16e0*/  ISETP.GT.U32.AND P0, PT, R5.reuse, R34, PT ;  /* 0x000000220500720c */ /* 0x040fe20003f04070 */
[----:B------:R-:W-:Y:S01]  /*16f0*/  IMAD R36, R5, R13, R36 ;  /* 0x0000000d05247224 */ /* 0x000fe200078e0224 */
[----:B------:R-:W-:Y:S01]  /*1700*/  IABS R44, R19 ;  /* 0x00000013002c7213 */ /* 0x000fe20000000000 */
[----:B------:R-:W-:Y:S01]  /*1710*/  @!P2 IMAD.MOV R26, RZ, RZ, -R26 ;  /* 0x000000ffff1aa224 */ /* 0x000fe200078e0a1a */
[----:B------:R-:W-:Y:S01]  /*1720*/  ISETP.GE.AND P2, PT, R11, RZ, PT ;  /* 0x000000ff0b00720c */ /* 0x000fe20003f46270 */
[----:B------:R-:W-:Y:S01]  /*1730*/  @!P6 IMAD.IADD R32, R32, 0x1, -R5 ;  /* 0x000000012020e824 */ /* 0x000fe200078e0a05 */
[----:B------:R-:W-:Y:S01]  /*1740*/  ISETP.GT.U32.AND P6, PT, R5, R36, PT ;  /* 0x000000240500720c */ /* 0x000fe20003fc4070 */
[----:B------:R-:W-:Y:S01]  /*1750*/  IMAD.HI.U32 R9, R8, R40, RZ ;  /* 0x0000002808097227 */ /* 0x000fe200078e00ff */
[----:B------:R-:W-:-:S02]  /*1760*/  IABS R42, R17 ;  /* 0x00000011002a7213 */ /* 0x000fc40000000000 */
[----:B------:R-:W-:Y:S01]  /*1770*/  IABS R46, R21 ;  /* 0x00000015002e7213 */ /* 0x000fe20000000000 */
[----:B------:R-:W-:-:S04]  /*1780*/  IMAD.HI.U32 R11, R8, R38, RZ ;  /* 0x00000026080b7227 */ /* 0x000fc800078e00ff */
[----:B------:R-:W-:Y:S02]  /*1790*/  @!P0 IMAD.IADD R34, R34, 0x1, -R5 ;  /* 0x0000000122228824 */ /* 0x000fe400078e0a05 */
[----:B------:R-:W-:Y:S02]  /*17a0*/  IMAD.MOV R9, RZ, RZ, -R9 ;  /* 0x000000ffff097224 */ /* 0x000fe400078e0a09 */
[----:B------:R-:W-:Y:S01]  /*17b0*/  @!P6 IMAD.IADD R36, R36, 0x1, -R5 ;  /* 0x000000012424e824 */ /* 0x000fe200078e0a05 */
[C---:B------:R-:W-:Y:S01]  /*17c0*/  ISETP.GT.U32.AND P6, PT, R5.reuse, R34, PT ;  /* 0x000000220500720c */ /* 0x040fe20003fc4070 */
[----:B------:R-:W-:Y:S02]  /*17d0*/  IMAD.MOV R11, RZ, RZ, -R11 ;  /* 0x000000ffff0b7224 */ /* 0x000fe400078e0a0b */
[C---:B------:R-:W-:Y:S02]  /*17e0*/  IMAD R40, R5.reuse, R9, R40 ;  /* 0x0000000905287224 */ /* 0x040fe400078e0228 */
[----:B------:R-:W-:-:S02]  /*17f0*/  IMAD R38, R5, R11, R38 ;  /* 0x0000000b05267224 */ /* 0x000fc400078e0226 */
[----:B------:R-:W-:-:S03]  /*1800*/  IMAD.HI.U32 R11, R8, R44, RZ ;  /* 0x0000002c080b7227 */ /* 0x000fc600078e00ff */
[C---:B------:R-:W-:Y:S01]  /*1810*/  ISETP.GT.U32.AND P0, PT, R5.reuse, R38, PT ;  /* 0x000000260500720c */ /* 0x040fe20003f04070 */
[----:B------:R-:W-:Y:S02]  /*1820*/  IMAD.MOV R11, RZ, RZ, -R11 ;  /* 0x000000ffff0b7224 */ /* 0x000fe400078e0a0b */
[----:B------:R-:W-:Y:S01]  /*1830*/  @!P6 IMAD.IADD R34, R34, 0x1, -R5 ;  /* 0x000000012222e824 */ /* 0x000fe200078e0a05 */
[C---:B------:R-:W-:Y:S01]  /*1840*/  ISETP.GT.U32.AND P6, PT, R5.reuse, R40, PT ;  /* 0x000000280500720c */ /* 0x040fe20003fc4070 */
[----:B------:R-:W-:Y:S01]  /*1850*/  @!P5 IMAD.MOV R32, RZ, RZ, -R32 ;  /* 0x000000ffff20d224 */ /* 0x000fe200078e0a20 */
[C---:B------:R-:W-:Y:S01]  /*1860*/  ISETP.GT.U32.AND P5, PT, R5.reuse, R36, PT ;  /* 0x000000240500720c */ /* 0x040fe20003fa4070 */
[----:B------:R-:W-:Y:S02]  /*1870*/  IMAD R44, R5, R11, R44 ;  /* 0x0000000b052c7224 */ /* 0x000fe400078e022c */
[----:B------:R-:W-:-:S04]  /*1880*/  IMAD.HI.U32 R9, R8, R42, RZ ;  /* 0x0000002a08097227 */ /* 0x000fc800078e00ff */
[----:B------:R-:W-:Y:S02]  /*1890*/  @!P0 IMAD.IADD R38, R38, 0x1, -R5 ;  /* 0x0000000126268824 */ /* 0x000fe400078e0a05 */
[----:B------:R-:W-:Y:S02]  /*18a0*/  IMAD.MOV R9, RZ, RZ, -R9 ;  /* 0x000000ffff097224 */ /* 0x000fe400078e0a09 */
[--C-:B------:R-:W-:Y:S01]  /*18b0*/  @!P6 IMAD.IADD R40, R40, 0x1, -R5.reuse ;  /* 0x000000012828e824 */ /* 0x100fe200078e0a05 */
[C---:B------:R-:W-:Y:S01]  /*18c0*/  ISETP.GT.U32.AND P6, PT, R5.reuse, R44, PT ;  /* 0x0000002c0500720c */ /* 0x040fe20003fc4070 */
[----:B------:R-:W-:Y:S01]  /*18d0*/  @!P5 IMAD.IADD R36, R36, 0x1, -R5 ;  /* 0x000000012424d824 */ /* 0x000fe200078e0a05 */
[----:B------:R-:W-:Y:S01]  /*18e0*/  ISETP.GT.U32.AND P0, PT, R5, R38, PT ;  /* 0x000000260500720c */ /* 0x000fe20003f04070 */
[----:B------:R-:W-:Y:S01]  /*18f0*/  @!P4 IMAD.MOV R30, RZ, RZ, -R30 ;  /* 0x000000ffff1ec224 */ /* 0x000fe200078e0a1e */
[----:B------:R-:W-:Y:S01]  /*1900*/  ISETP.GE.AND P5, PT, R17, RZ, PT ;  /* 0x000000ff1100720c */ /* 0x000fe20003fa6270 */
[----:B------:R-:W-:Y:S01]  /*1910*/  IMAD R42, R5, R9, R42 ;  /* 0x00000009052a7224 */ /* 0x000fe200078e022a */
[----:B------:R-:W-:Y:S01]  /*1920*/  LOP3.LUT R17, R7, 0x2a, RZ, 0xfc, !PT ;  /* 0x0000002a07117812 */ /* 0x000fe200078efcff */
[----:B------:R-:W-:Y:S01]  /*1930*/  IMAD.HI.U32 R13, R8, R46, RZ ;  /* 0x0000002e080d7227 */ /* 0x000fe200078e00ff */
[----:B------:R-:W-:-:S02]  /*1940*/  ISETP.GE.AND P4, PT, R15, RZ, PT ;  /* 0x000000ff0f00720c */ /* 0x000fc40003f86270 */
[----:B------:R-:W-:Y:S01]  /*1950*/  IABS R50, R17 ;  /* 0x0000001100327213 */ /* 0x000fe20000000000 */
[----:B------:R-:W-:-:S04]  /*1960*/  IMAD.HI.U32 R15, R8, R48, RZ ;  /* 0x00000030080f7227 */ /* 0x000fc800078e00ff */
[----:B------:R-:W-:Y:S01]  /*1970*/  @!P6 IMAD.IADD R44, R44, 0x1, -R5 ;  /* 0x000000012c2ce824 */ /* 0x000fe200078e0a05 */
[C---:B------:R-:W-:Y:S01]  /*1980*/  ISETP.GT.U32.AND P6, PT, R5.reuse, R40, PT ;  /* 0x000000280500720c */ /* 0x040fe20003fc4070 */
[----:B------:R-:W-:Y:S02]  /*1990*/  IMAD.MOV R15, RZ, RZ, -R15 ;  /* 0x000000ffff0f7224 */ /* 0x000fe400078e0a0f */
[----:B------:R-:W-:Y:S01]  /*19a0*/  @!P0 IMAD.IADD R38, R38, 0x1, -R5 ;  /* 0x0000000126268824 */ /* 0x000fe200078e0a05 */
[----:B------:R-:W-:Y:S01]  /*19b0*/  ISETP.GT.U32.AND P0, PT, R5, R42, PT ;  /* 0x0000002a0500720c */ /* 0x000fe20003f04070 */
[----:B------:R-:W-:-:S04]  /*19c0*/  IMAD.HI.U32 R9, R8, R50, RZ ;  /* 0x0000003208097227 */ /* 0x000fc800078e00ff */
[C---:B------:R-:W-:Y:S02]  /*19d0*/  IMAD R48, R5.reuse, R15, R48 ;  /* 0x0000000f05307224 */ /* 0x040fe400078e0230 */
[----:B------:R-:W-:Y:S02]  /*19e0*/  IMAD.MOV R9, RZ, RZ, -R9 ;  /* 0x000000ffff097224 */ /* 0x000fe400078e0a09 */
[----:B------:R-:W-:Y:S02]  /*19f0*/  IMAD.MOV R13, RZ, RZ, -R13 ;  /* 0x000000ffff0d7224 */ /* 0x000fe400078e0a0d */
[----:B------:R-:W-:Y:S01]  /*1a00*/  @!P6 IMAD.IADD R40, R40, 0x1, -R5 ;  /* 0x000000012828e824 */ /* 0x000fe200078e0a05 */
[C---:B------:R-:W-:Y:S01]  /*1a10*/  ISETP.GT.U32.AND P6, PT, R5.reuse, R48, PT ;  /* 0x000000300500720c */ /* 0x040fe20003fc4070 */
[C---:B------:R-:W-:Y:S02]  /*1a20*/  IMAD R50, R5.reuse, R9, R50 ;  /* 0x0000000905327224 */ /* 0x040fe400078e0232 */
[----:B------:R-:W-:-:S02]  /*1a30*/  IMAD R46, R5, R13, R46 ;  /* 0x0000000d052e7224 */ /* 0x000fc400078e022e */
[----:B------:R-:W-:-:S04]  /*1a40*/  IMAD.HI.U32 R9, R8, R52, RZ ;  /* 0x0000003408097227 */ /* 0x000fc800078e00ff */
[----:B------:R-:W-:Y:S01]  /*1a50*/  @!P0 IMAD.IADD R42, R42, 0x1, -R5 ;  /* 0x000000012a2a8824 */ /* 0x000fe200078e0a05 */
[C---:B------:R-:W-:Y:S01]  /*1a60*/  ISETP.GT.U32.AND P0, PT, R5.reuse, R46, PT ;  /* 0x0000002e0500720c */ /* 0x040fe20003f04070 */
[----:B------:R-:W-:Y:S02]  /*1a70*/  IMAD.MOV R13, RZ, RZ, -R9 ;  /* 0x000000ffff0d7224 */ /* 0x000fe400078e0a09 */
[----:B------:R-:W-:Y:S02]  /*1a80*/  @!P6 IMAD.IADD R48, R48, 0x1, -R5 ;  /* 0x000000013030e824 */ /* 0x000fe400078e0a05 */
[----:B------:R-:W-:Y:S02]  /*1a90*/  IMAD R52, R5, R13, R52 ;  /* 0x0000000d05347224 */ /* 0x000fe400078e0234 */
[----:B------:R-:W-:-:S03]  /*1aa0*/  IMAD.HI.U32 R9, R8, R54, RZ ;  /* 0x0000003608097227 */ /* 0x000fc600078e00ff */
[C---:B------:R-:W-:Y:S01]  /*1ab0*/  ISETP.GT.U32.AND P6, PT, R5.reuse, R52, PT ;  /* 0x000000340500720c */ /* 0x040fe20003fc4070 */
[----:B------:R-:W-:Y:S02]  /*1ac0*/  IMAD.MOV R9, RZ, RZ, -R9 ;  /* 0x000000ffff097224 */ /* 0x000fe400078e0a09 */
[----:B------:R-:W-:Y:S02]  /*1ad0*/  @!P0 IMAD.IADD R46, R46, 0x1, -R5 ;  /* 0x000000012e2e8824 */ /* 0x000fe400078e0a05 */
[----:B------:R-:W-:Y:S01]  /*1ae0*/  @!P2 IMAD.MOV R36, RZ, RZ, -R36 ;  /* 0x000000ffff24a224 */ /* 0x000fe200078e0a24 */
[C---:B------:R-:W-:Y:S01]  /*1af0*/  ISETP.GT.U32.AND P2, PT, R5.reuse, R42, PT ;  /* 0x0000002a0500720c */ /* 0x040fe20003f44070 */
[----:B------:R-:W-:Y:S01]  /*1b00*/  @!P3 IMAD.MOV R34, RZ, RZ, -R34 ;  /* 0x000000ffff22b224 */ /* 0x000fe200078e0a22 */
[C---:B------:R-:W-:Y:S01]  /*1b10*/  ISETP.GT.U32.AND P3, PT, R5.reuse, R44, PT ;  /* 0x0000002c0500720c */ /* 0x040fe20003f64070 */
[C---:B------:R-:W-:Y:S01]  /*1b20*/  IMAD R54, R5.reuse, R9, R54 ;  /* 0x0000000905367224 */ /* 0x040fe200078e0236 */
[----:B------:R-:W-:Y:S01]  /*1b30*/  ISETP.GT.U32.AND P0, PT, R5, R46, PT ;  /* 0x0000002e0500720c */ /* 0x000fe20003f04070 */
[----:B------:R-:W-:-:S04]  /*1b40*/  IMAD.HI.U32 R11, R8, R56, RZ ;  /* 0x00000038080b7227 */ /* 0x000fc800078e00ff */
[----:B------:R-:W-:Y:S01]  /*1b50*/  @!P6 IMAD.IADD R52, R52, 0x1, -R5 ;  /* 0x000000013434e824 */ /* 0x000fe200078e0a05 */
[C---:B------:R-:W-:Y:S01]  /*1b60*/  ISETP.GT.U32.AND P6, PT, R5.reuse, R54, PT ;  /* 0x000000360500720c */ /* 0x040fe20003fc4070 */
[----:B------:R-:W-:Y:S02]  /*1b70*/  IMAD.MOV R11, RZ, RZ, -R11 ;  /* 0x000000ffff0b7224 */ /* 0x000fe400078e0a0b */
[--C-:B------:R-:W-:Y:S01]  /*1b80*/  @!P2 IMAD.IADD R42, R42, 0x1, -R5.reuse ;  /* 0x000000012a2aa824 */ /* 0x100fe200078e0a05 */
[----:B------:R-:W-:Y:S01]  /*1b90*/  ISETP.GT.U32.AND P2, PT, R5, R50, PT ;  /* 0x000000320500720c */ /* 0x000fe20003f44070 */
[--C-:B------:R-:W-:Y:S01]  /*1ba0*/  @!P3 IMAD.IADD R44, R44, 0x1, -R5.reuse ;  /* 0x000000012c2cb824 */ /* 0x100fe200078e0a05 */
[----:B------:R-:W-:Y:S01]  /*1bb0*/  ISETP.GE.AND P3, PT, R19, RZ, PT ;  /* 0x000000ff1300720c */ /* 0x000fe20003f66270 */
[--C-:B------:R-:W-:Y:S01]  /*1bc0*/  @!P0 IMAD.IADD R46, R46, 0x1, -R5.reuse ;  /* 0x000000012e2e8824 */ /* 0x100fe200078e0a05 */
[----:B------:R-:W-:Y:S01]  /*1bd0*/  ISETP.GE.AND P0, PT, R21, RZ, PT ;  /* 0x000000ff1500720c */ /* 0x000fe20003f06270 */
[----:B------:R-:W-:Y:S01]  /*1be0*/  IMAD R56, R5, R11, R56 ;  /* 0x0000000b05387224 */ /* 0x000fe200078e0238 */
[C---:B------:R-:W-:Y:S01]  /*1bf0*/  LOP3.LUT R19, R7.reuse, 0x32, RZ, 0xfc, !PT ;  /* 0x0000003207137812 */ /* 0x040fe200078efcff */
[----:B------:R-:W-:Y:S01]  /*1c00*/  @!P1 IMAD.MOV R38, RZ, RZ, -R38 ;  /* 0x000000ffff269224 */ /* 0x000fe200078e0a26 */
[----:B------:R-:W-:Y:S01]  /*1c10*/  LOP3.LUT R21, R7, 0x34, RZ, 0xfc, !PT ;  /* 0x0000003407157812 */ /* 0x000fe200078efcff */
[--C-:B------:R-:W-:Y:S01]  /*1c20*/  @!P6 IMAD.IADD R54, R54, 0x1, -R5.reuse ;  /* 0x000000013636e824 */ /* 0x100fe200078e0a05 */
[----:B------:R-:W-:Y:S01]  /*1c30*/  ISETP.GT.U32.AND P6, PT, R5, R56, PT ;  /* 0x000000380500720c */ /* 0x000fe20003fc4070 */
[----:B------:R-:W-:Y:S01]  /*1c40*/  @!P4 IMAD.MOV R40, RZ, RZ, -R40 ;  /* 0x000000ffff28c224 */ /* 0x000fe200078e0a28 */
[----:B------:R-:W-:Y:S01]  /*1c50*/  IABS R58, R19 ;  /* 0x00000013003a7213 */ /* 0x000fe20000000000 */
[----:B------:R-:W-:Y:S01]  /*1c60*/  @!P2 IMAD.IADD R50, R50, 0x1, -R5 ;  /* 0x000000013232a824 */ /* 0x000fe200078e0a05 */
[----:B------:R-:W-:Y:S01]  /*1c70*/  IABS R60, R21 ;  /* 0x00000015003c7213 */ /* 0x000fe20000000000 */
[----:B------:R-:W-:Y:S01]  /*1c80*/  @!P5 IMAD.MOV R42, RZ, RZ, -R42 ;  /* 0x000000ffff2ad224 */ /* 0x000fe200078e0a2a */
[----:B------:R-:W-:Y:S01]  /*1c90*/  ISETP.GE.AND P2, PT, R23, RZ, PT ;  /* 0x000000ff1700720c */ /* 0x000fe20003f46270 */
[----:B------:R-:W-:Y:S01]  /*1ca0*/  IMAD.HI.U32 R9, R8, R58, RZ ;  /* 0x0000003a08097227 */ /* 0x000fe200078e00ff */
[----:B------:R-:W-:-:S02]  /*1cb0*/  LOP3.LUT R23, R7, 0x36, RZ, 0xfc, !PT ;  /* 0x0000003607177812 */ /* 0x000fc400078efcff */
[C---:B------:R-:W-:Y:S01]  /*1cc0*/  ISETP.GT.U32.AND P1, PT, R5.reuse, R48, PT ;  /* 0x000000300500720c */ /* 0x040fe20003f24070 */
[C---:B------:R-:W-:Y:S01]  /*1cd0*/  IMAD.HI.U32 R11, R8.reuse, R60, RZ ;  /* 0x0000003c080b7227 */ /* 0x040fe200078e00ff */
[----:B------:R-:W-:Y:S02]  /*1ce0*/  IABS R62, R23 ;  /* 0x00000017003e7213 */ /* 0x000fe40000000000 */
[----:B------:R-:W-:Y:S01]  /*1cf0*/  ISETP.GT.U32.AND P4, PT, R5, R50, PT ;  /* 0x000000320500720c */ /* 0x000fe20003f84070 */
[----:B------:R-:W-:Y:S02]  /*1d00*/  IMAD.MOV R15, RZ, RZ, -R9 ;  /* 0x000000ffff0f7224 */ /* 0x000fe400078e0a09 */
[----:B------:R-:W-:Y:S02]  /*1d10*/  IMAD.MOV R11, RZ, RZ, -R11 ;  /* 0x000000ffff0b7224 */ /* 0x000fe400078e0a0b */
[----:B------:R-:W-:-:S04]  /*1d20*/  IMAD.HI.U32 R9, R8, R64, RZ ;  /* 0x0000004008097227 */ /* 0x000fc800078e00ff */
[----:B------:R-:W-:Y:S01]  /*1d30*/  @!P6 IMAD.IADD R56, R56, 0x1, -R5 ;  /* 0x000000013838e824 */ /* 0x000fe200078e0a05 */
[C---:B------:R-:W-:Y:S01]  /*1d40*/  ISETP.GT.U32.AND P6, PT, R5.reuse, R52, PT ;  /* 0x000000340500720c */ /* 0x040fe20003fc4070 */
[----:B------:R-:W-:Y:S01]  /*1d50*/  IMAD R60, R5, R11, R60 ;  /* 0x0000000b053c7224 */ /* 0x000fe200078e023c */
[----:B------:R-:W-:Y:S01]  /*1d60*/  LOP3.LUT R11, R7, 0x3c, RZ, 0xfc, !PT ;  /* 0x0000003c070b7812 */ /* 0x000fe200078efcff */
[----:B------:R-:W-:Y:S01]  /*1d70*/  IMAD.MOV R9, RZ, RZ, -R9 ;  /* 0x000000ffff097224 */ /* 0x000fe200078e0a09 */
[----:B------:R-:W-:Y:S01]  /*1d80*/  ISETP.GT.U32.AND P5, PT, R5, R56, PT ;  /* 0x000000380500720c */ /* 0x000fe20003fa4070 */
[----:B------:R-:W-:-:S04]  /*1d90*/  IMAD.HI.U32 R7, R8, R66, RZ ;  /* 0x0000004208077227 */ /* 0x000fc800078e00ff */
[----:B------:R-:W-:-:S04]  /*1da0*/  IMAD.HI.U32 R13, R8, R62, RZ ;  /* 0x0000003e080d7227 */ /* 0x000fc800078e00ff */
[C---:B------:R-:W-:Y:S01]  /*1db0*/  IMAD R64, R5.reuse, R9, R64 ;  /* 0x0000000905407224 */ /* 0x040fe200078e0240 */
[----:B------:R-:W-:Y:S01]  /*1dc0*/  IABS R9, R11 ;  /* 0x0000000b00097213 */ /* 0x000fe20000000000 */
[C---:B------:R-:W-:Y:S02]  /*1dd0*/  IMAD R58, R5.reuse, R15, R58 ;  /* 0x0000000f053a7224 */ /* 0x040fe400078e023a */
[----:B------:R-:W-:Y:S02]  /*1de0*/  IMAD.MOV R7, RZ, RZ, -R7 ;  /* 0x000000ffff077224 */ /* 0x000fe400078e0a07 */
[----:B------:R-:W-:Y:S02]  /*1df0*/  IMAD.MOV R13, RZ, RZ, -R13 ;  /* 0x000000ffff0d7224 */ /* 0x000fe400078e0a0d */
[----:B------:R-:W-:Y:S01]  /*1e00*/  @!P3 IMAD.MOV R44, RZ, RZ, -R44 ;  /* 0x000000ffff2cb224 */ /* 0x000fe200078e0a2c */
[C---:B------:R-:W-:Y:S01]  /*1e10*/  ISETP.GT.U32.AND P3, PT, R5.reuse, R54, PT ;  /* 0x000000360500720c */ /* 0x040fe20003f64070 */
[----:B------:R-:W-:-:S02]  /*1e20*/  IMAD R66, R5, R7, R66 ;  /* 0x0000000705427224 */ /* 0x000fc400078e0242 */
[----:B------:R-:W-:Y:S01]  /*1e30*/  @!P0 IMAD.MOV R46, RZ, RZ, -R46 ;  /* 0x000000ffff2e8224 */ /* 0x000fe200078e0a2e */
[C---:B------:R-:W-:Y:S01]  /*1e40*/  ISETP.GT.U32.AND P0, PT, R5.reuse, R58, PT ;  /* 0x0000003a0500720c */ /* 0x040fe20003f04070 */
[----:B------:R-:W-:Y:S01]  /*1e50*/  @!P1 IMAD.IADD R48, R48, 0x1, -R5 ;  /* 0x0000000130309824 */ /* 0x000fe200078e0a05 */
[C---:B------:R-:W-:Y:S01]  /*1e60*/  ISETP.GT.U32.AND P1, PT, R5.reuse, R60, PT ;  /* 0x0000003c0500720c */ /* 0x040fe20003f24070 */
[----:B------:R-:W-:Y:S02]  /*1e70*/  IMAD.MOV.U32 R7, RZ, RZ, R9 ;  /* 0x000000ffff077224 */ /* 0x000fe400078e0009 */
[C---:B------:R-:W-:Y:S02]  /*1e80*/  IMAD R62, R5.reuse, R13, R62 ;  /* 0x0000000d053e7224 */ /* 0x040fe400078e023e */
[----:B------:R-:W-:Y:S01]  /*1e90*/  @!P6 IMAD.IADD R52, R52, 0x1, -R5 ;  /* 0x000000013434e824 */ /* 0x000fe200078e0a05 */
[----:B------:R-:W-:Y:S01]  /*1ea0*/  ISETP.GT.U32.AND P6, PT, R5, R64, PT ;  /* 0x000000400500720c */ /* 0x000fe20003fc4070 */
[----:B------:R-:W-:-:S04]  /*1eb0*/  IMAD.HI.U32 R8, R8, R7, RZ ;  /* 0x0000000708087227 */ /* 0x000fc800078e00ff */
[--C-:B------:R-:W-:Y:S01]  /*1ec0*/  @!P4 IMAD.IADD R50, R50, 0x1, -R5.reuse ;  /* 0x000000013232c824 */ /* 0x100fe200078e0a05 */
[C---:B------:R-:W-:Y:S01]  /*1ed0*/  ISETP.GT.U32.AND P4, PT, R5.reuse, R62, PT ;  /* 0x0000003e0500720c */ /* 0x040fe20003f84070 */
[----:B------:R-:W-:Y:S02]  /*1ee0*/  IMAD.MOV R8, RZ, RZ, -R8 ;  /* 0x000000ffff087224 */ /* 0x000fe400078e0a08 */
[--C-:B------:R-:W-:Y:S01]  /*1ef0*/  @!P5 IMAD.IADD R56, R56, 0x1, -R5.reuse ;  /* 0x000000013838d824 */ /* 0x100fe200078e0a05 */
[----:B------:R-:W-:Y:S01]  /*1f00*/  ISETP.GT.U32.AND P5, PT, R5, R66, PT ;  /* 0x000000420500720c */ /* 0x000fe20003fa4070 */
[----:B------:R-:W-:Y:S01]  /*1f10*/  @!P3 IMAD.IADD R54, R54, 0x1, -R5 ;  /* 0x000000013636b824 */ /* 0x000fe200078e0a05 */
[----:B------:R-:W-:Y:S01]  /*1f20*/  ISETP.GE.AND P3, PT, R17, RZ, PT ;  /* 0x000000ff1100720c */ /* 0x000fe20003f66270 */
[----:B------:R-:W-:Y:S02]  /*1f30*/  IMAD R8, R5, R8, R7 ;  /* 0x0000000805087224 */ /* 0x000fe400078e0207 */
[--C-:B------:R-:W-:Y:S01]  /*1f40*/  @!P0 IMAD.IADD R58, R58, 0x1, -R5.reuse ;  /* 0x000000013a3a8824 */ /* 0x100fe200078e0a05 */
[----:B------:R-:W-:Y:S01]  /*1f50*/  ISETP.GE.AND P0, PT, R25, RZ, PT ;  /* 0x000000ff1900720c */ /* 0x000fe20003f06270 */
[--C-:B------:R-:W-:Y:S01]  /*1f60*/  @!P1 IMAD.IADD R60, R60, 0x1, -R5.reuse ;  /* 0x000000013c3c9824 */ /* 0x100fe200078e0a05 */
[----:B------:R-:W-:Y:S01]  /*1f70*/  ISETP.GE.AND P1, PT, R29, RZ, PT ;  /* 0x000000ff1d00720c */ /* 0x000fe20003f26270 */
[--C-:B------:R-:W-:Y:S01]  /*1f80*/  @!P6 IMAD.IADD R64, R64, 0x1, -R5.reuse ;  /* 0x000000014040e824 */ /* 0x100fe200078e0a05 */
[----:B------:R-:W-:Y:S01]  /*1f90*/  ISETP.GT.U32.AND P6, PT, R5, R8, PT ;  /* 0x000000080500720c */ /* 0x000fe20003fc4070 */
[--C-:B------:R-:W-:Y:S01]  /*1fa0*/  @!P4 IMAD.IADD R62, R62, 0x1, -R5.reuse ;  /* 0x000000013e3ec824 */ /* 0x100fe200078e0a05 */
[----:B------:R-:W-:Y:S01]  /*1fb0*/  ISETP.GE.AND P4, PT, R31, RZ, PT ;  /* 0x000000ff1f00720c */ /* 0x000fe20003f86270 */
[----:B------:R-:W-:-:S02]  /*1fc0*/  @!P5 IMAD.IADD R66, R66, 0x1, -R5 ;  /* 0x000000014242d824 */ /* 0x000fc400078e0a05 */
[----:B------:R-:W-:Y:S01]  /*1fd0*/  @!P2 IMAD.MOV R48, RZ, RZ, -R48 ;  /* 0x000000ffff30a224 */ /* 0x000fe200078e0a30 */
[C---:B------:R-:W-:Y:S01]  /*1fe0*/  ISETP.GT.U32.AND P2, PT, R5.reuse, R58, PT ;  /* 0x0000003a0500720c */ /* 0x040fe20003f44070 */
[----:B------:R-:W-:Y:S01]  /*1ff0*/  @!P3 IMAD.MOV R50, RZ, RZ, -R50 ;  /* 0x000000ffff32b224 */ /* 0x000fe200078e0a32 */
[C---:B------:R-:W-:Y:S01]  /*2000*/  ISETP.GT.U32.AND P3, PT, R5.reuse, R60, PT ;  /* 0x0000003c0500720c */ /* 0x040fe20003f64070 */
[----:B------:R-:W-:Y:S01]  /*2010*/  @!P0 IMAD.MOV R52, RZ, RZ, -R52 ;  /* 0x000000ffff348224 */ /* 0x000fe200078e0a34 */
[C---:B------:R-:W-:Y:S01]  /*2020*/  ISETP.GT.U32.AND P5, PT, R5.reuse, R62, PT ;  /* 0x0000003e0500720c */ /* 0x040fe20003fa4070 */
[----:B------:R-:W-:Y:S01]  /*2030*/  @!P1 IMAD.MOV R54, RZ, RZ, -R54 ;  /* 0x000000ffff369224 */ /* 0x000fe200078e0a36 */
[C---:B------:R-:W-:Y:S01]  /*2040*/  ISETP.GT.U32.AND P0, PT, R5.reuse, R64, PT ;  /* 0x000000400500720c */ /* 0x040fe20003f04070 */
[--C-:B------:R-:W-:Y:S01]  /*2050*/  @!P6 IMAD.IADD R8, R8, 0x1, -R5.reuse ;  /* 0x000000010808e824 */ /* 0x100fe200078e0a05 */
[----:B------:R-:W-:Y:S01]  /*2060*/  ISETP.GT.U32.AND P1, PT, R5, R66, PT ;  /* 0x000000420500720c */ /* 0x000fe20003f24070 */
[----:B------:R-:W-:Y:S01]  /*2070*/  @!P4 IMAD.MOV R56, RZ, RZ, -R56 ;  /* 0x000000ffff38c224 */ /* 0x000fe200078e0a38 */
[----:B------:R-:W-:Y:S01]  /*2080*/  ISETP.GE.AND P4, PT, R19, RZ, PT ;  /* 0x000000ff1300720c */ /* 0x000fe20003f86270 */
[----:B-----5:R-:W-:Y:S01]  /*2090*/  VIADD R7, R68, 0xfffffffe ;  /* 0xfffffffe44077836 */ /* 0x020fe20000000000 */
[----:B------:R-:W-:Y:S01]  /*20a0*/  ISETP.GT.U32.AND P6, PT, R5, R8, PT ;  /* 0x000000080500720c */ /* 0x000fe20003fc4070 */
[--C-:B------:R-:W-:Y:S01]  /*20b0*/  @!P2 IMAD.IADD R58, R58, 0x1, -R5.reuse ;  /* 0x000000013a3aa824 */ /* 0x100fe200078e0a05 */
[----:B------:R-:W-:Y:S01]  /*20c0*/  ISETP.GE.AND P2, PT, R21, RZ, PT ;  /* 0x000000ff1500720c */ /* 0x000fe20003f46270 */
        /* <DEDUP_REMOVED lines=8> */
[----:B------:R-:W-:Y:S01]  /*2150*/  @!P4 IMAD.MOV R58, RZ, RZ, -R58 ;  /* 0x000000ffff3ac224 */ /* 0x000fe200078e0a3a */
[----:B------:R-:W-:Y:S01]  /*2160*/  ISETP.GE.U32.AND P4, PT, R7, 0x7fffffbf, PT ;  /* 0x7fffffbf0700780c */ /* 0x000fe20003f86070 */
[----:B------:R-:W-:Y:S01]  /*2170*/  @!P6 IMAD.IADD R8, R8, 0x1, -R5 ;  /* 0x000000010808e824 */ /* 0x000fe200078e0a05 */
[----:B------:R-:W-:Y:S01]  /*2180*/  ISETP.NE.AND P6, PT, R137, RZ, PT ;  /* 0x000000ff8900720c */ /* 0x000fe20003fc5270 */
[C---:B------:R-:W-:Y:S01]  /*2190*/  VIADD R5, R68.reuse, 0xfffffffd ;  /* 0xfffffffd44057836 */ /* 0x040fe20000000000 */
[----:B------:R-:W-:Y:S01]  /*21a0*/  LOP3.LUT R137, RZ, R137, RZ, 0x33, !PT ;  /* 0x00000089ff897212 */ /* 0x000fe200078e33ff */
[----:B------:R-:W-:-:S02]  /*21b0*/  VIADD R7, R68, 0xfffffffc ;  /* 0xfffffffc44077836 */ /* 0x000fc40000000000 */
[----:B------:R-:W-:Y:S01]  /*21c0*/  @!P2 IMAD.MOV R60, RZ, RZ, -R60 ;  /* 0x000000ffff3ca224 */ /* 0x000fe200078e0a3c */
[----:B------:R-:W-:Y:S01]  /*21d0*/  ISETP.GE.U32.AND P2, PT, R5, 0x7fffffbe, PT ;  /* 0x7fffffbe0500780c */ /* 0x000fe20003f46070 */
[----:B------:R-:W-:Y:S01]  /*21e0*/  @!P3 IMAD.MOV R62, RZ, RZ, -R62 ;  /* 0x000000ffff3eb224 */ /* 0x000fe200078e0a3e */
[----:B------:R-:W-:Y:S01]  /*21f0*/  ISETP.GE.U32.AND P3, PT, R7, 0x7fffffbd, PT ;  /* 0x7fffffbd0700780c */ /* 0x000fe20003f66070 */
[C---:B------:R-:W-:Y:S01]  /*2200*/  VIADD R5, R68.reuse, 0xfffffffb ;  /* 0xfffffffb44057836 */ /* 0x040fe20000000000 */
[C---:B------:R-:W-:Y:S01]  /*2210*/  SEL R74, R137.reuse, R6, !P6 ;  /* 0x00000006894a7207 */ /* 0x040fe20007000000 */
[----:B------:R-:W-:Y:S01]  /*2220*/  @!P5 IMAD.MOV R64, RZ, RZ, -R64 ;  /* 0x000000ffff40d224 */ /* 0x000fe200078e0a40 */
[----:B------:R-:W-:Y:S01]  /*2230*/  SEL R78, R137, R10, !P6 ;  /* 0x0000000a894e7207 */ /* 0x000fe20007000000 */
[----:B------:R-:W-:Y:S01]  /*2240*/  @!P0 IMAD.MOV R66, RZ, RZ, -R66 ;  /* 0x000000ffff428224 */ /* 0x000fe200078e0a42 */
[----:B------:R-:W-:Y:S01]  /*2250*/  ISETP.GE.U32.AND P5, PT, R5, 0x7fffffbc, PT ;  /* 0x7fffffbc0500780c */ /* 0x000fe20003fa6070 */
[----:B------:R-:W-:Y:S01]  /*2260*/  @!P1 IMAD.MOV R8, RZ, RZ, -R8 ;  /* 0x000000ffff089224 */ /* 0x000fe200078e0a08 */
[C---:B------:R-:W-:Y:S01]  /*2270*/  SEL R94, R137.reuse, R12, !P6 ;  /* 0x0000000c895e7207 */ /* 0x040fe20007000000 */
[----:B------:R-:W-:Y:S01]  /*2280*/  VIADD R7, R68, 0xfffffffa ;  /* 0xfffffffa44077836 */ /* 0x000fe20000000000 */
[----:B------:R-:W-:Y:S01]  /*2290*/  SEL R114, R137, R14, !P6 ;  /* 0x0000000e89727207 */ /* 0x000fe20007000000 */
[----:B------:R-:W-:Y:S01]  /*22a0*/  IMAD.SHL.U32 R9, R127, 0x2, RZ ;  /* 0x000000027f097824 */ /* 0x000fe200078e00ff */
[----:B------:R-:W-:-:S02]  /*22b0*/  SEL R76, R137, R16, !P6 ;  /* 0x00000010894c7207 */ /* 0x000fc40007000000 */
[C---:B------:R-:W-:Y:S02]  /*22c0*/  SEL R81, R137.reuse, R18, !P6 ;  /* 0x0000001289517207 */ /* 0x040fe40007000000 */
[C---:B------:R-:W-:Y:S02]  /*22d0*/  SEL R97, R137.reuse, R20, !P6 ;  /* 0x0000001489617207 */ /* 0x040fe40007000000 */
[C---:B------:R-:W-:Y:S02]  /*22e0*/  SEL R115, R137.reuse, R22, !P6 ;  /* 0x0000001689737207 */ /* 0x040fe40007000000 */
[C---:B------:R-:W-:Y:S02]  /*22f0*/  SEL R73, R137.reuse, R24, !P6 ;  /* 0x0000001889497207 */ /* 0x040fe40007000000 */
[C---:B------:R-:W-:Y:S02]  /*2300*/  SEL R83, R137.reuse, R26, !P6 ;  /* 0x0000001a89537207 */ /* 0x040fe40007000000 */
        /* <DEDUP_REMOVED lines=20> */
[----:B------:R-:W-:Y:S02]  /*2450*/  SEL R108, R137, R8, !P6 ;  /* 0x00000008896c7207 */ /* 0x000fe40007000000 */
[----:B------:R-:W-:Y:S02]  /*2460*/  ISETP.GE.U32.AND P0, PT, R7, 0x7fffffbb, PT ;  /* 0x7fffffbb0700780c */ /* 0x000fe40003f06070 */
[----:B------:R-:W-:Y:S02]  /*2470*/  ISETP.NE.U32.AND P1, PT, R3, RZ, PT ;  /* 0x000000ff0300720c */ /* 0x000fe40003f25070 */
[----:B------:R-:W-:Y:S02]  /*2480*/  SEL R137, R137, R80, !P6 ;  /* 0x0000005089897207 */ /* 0x000fe40007000000 */
[----:B------:R-:W-:Y:S01]  /*2490*/  SHF.R.S32.HI R5, RZ, 0x1f, R127 ;  /* 0x0000001fff057819 */ /* 0x000fe2000001147f */
[----:B---3--:R-:W-:Y:S08]  /*24a0*/  BRA.U UP0, `(.L_x_5) ;  /* 0x0000000100187547 */ /* 0x008ff0000b800000 */
[----:B------:R-:W-:Y:S01]  /*24b0*/  ELECT P6, URZ, PT ;  /* 0x0000000000ff782f */ /* 0x000fe200038c0000 */
[----:B------:R-:W-:Y:S01]  /*24c0*/  IMAD.MOV.U32 R6, RZ, RZ, 0x1 ;  /* 0x00000001ff067424 */ /* 0x000fe200078e00ff */
[----:B------:R-:W-:Y:S11]  /*24d0*/  UVIRTCOUNT.DEALLOC.SMPOOL 0x80 ;  /* 0x000000800000784c */ /* 0x000ff60000000000 */
[----:B------:R-:W-:-:S04]  /*24e0*/  @P6 MOV R7, 0x40 ;  /* 0x0000004000076802 */ /* 0x000fc80000000f00 */
[----:B------:R-:W-:-:S05]  /*24f0*/  @P6 LEA R7, R2, R7, 0x18 ;  /* 0x0000000702076211 */ /* 0x000fca00078ec0ff */
[----:B------:R0:W-:Y:S02]  /*2500*/  @P6 STS.U8 [R7], R6 ;  /* 0x0000000607006388 */ /* 0x0001e40000000000 */
.L_x_5:
[----:B------:R-:W-:Y:S01]  /*2510*/  UIADD3 UR14, UPT, UPT, UR12, UR4, URZ ;  /* 0x000000040c0e7290 */ /* 0x000fe2000fffe0ff */
[----:B------:R-:W-:Y:S01]  /*2520*/  IMAD R130, R130, UR7, RZ ;  /* 0x0000000782827c24 */ /* 0x000fe2000f8e02ff */
[----:B------:R-:W-:Y:S01]  /*2530*/  VOTEU.ALL UP1, P1 ;  /* 0x0000000000ff7886 */ /* 0x000fe20000820000 */
[----:B------:R-:W-:Y:S01]  /*2540*/  UIADD3 UR10, UPT, UPT, UR13, 0x6000, URZ ;  /* 0x000060000d0a7890 */ /* 0x000fe2000fffe0ff */
[----:B------:R-:W-:Y:S01]  /*2550*/  VIADD R10, R68, 0xfffffff9 ;  /* 0xfffffff9440a7836 */ /* 0x000fe20000000000 */
[----:B------:R-:W-:Y:S01]  /*2560*/  VOTEU.ALL UP2, P1 ;  /* 0x0000000000ff7886 */ /* 0x000fe20000840000 */
[----:B------:R-:W-:Y:S01]  /*2570*/  IADD3 R80, P6, PT, R130, UR16, RZ ;  /* 0x0000001082507c10 */ /* 0x000fe2000ffde0ff */
[----:B------:R-:W-:Y:S01]  /*2580*/  IMAD R11, R127, 0x3, RZ ;  /* 0x000000037f0b7824 */ /* 0x000fe200078e02ff */
[----:B------:R-:W-:-:S04]  /*2590*/  @!UP1 UIADD3 UR8, UPT, UPT, -UR5, 0x100000, URZ ;  /* 0x0010000005089890 */ /* 0x000fc8000fffe1ff */
[----:B------:R-:W-:Y:S02]  /*25a0*/  @!UP1 USHF.L.U32 UR9, UR8, 0xb, URZ ;  /* 0x0000000b08099899 */ /* 0x000fe400080006ff */
[----:B------:R-:W-:Y:S01]  /*25b0*/  @!UP1 USHF.L.U32 UR8, UR8, 0x1, URZ ;  /* 0x0000000108089899 */ /* 0x000fe200080006ff */
[----:B------:R-:W-:Y:S01]  /*25c0*/  STTM.x64 tmem[UR14], RZ ;  /* 0x000000ff000079ed */ /* 0x000fe2000834000e */
[----:B------:R-:W1:Y:S02]  /*25d0*/  FENCE.VIEW.ASYNC.T ;  /* 0x00000000000073c6 */ /* 0x000e640000000200 */
[----:B-1----:R-:W-:Y:S01]  /*25e0*/  BAR.SYNC.DEFER_BLOCKING 0x0 ;  /* 0x0000000000007b1d */ /* 0x002fe20000010000 */
[----:B------:R-:W-:Y:S02]  /*25f0*/  SHF.R.S32.HI R150, RZ, 0x1f, R130 ;  /* 0x0000001fff967819 */ /* 0x000fe40000011482 */
[----:B------:R-:W-:Y:S02]  /*2600*/  SHF.R.S32.HI R13, RZ, 0x1f, R9 ;  /* 0x0000001fff0d7819 */ /* 0x000fe40000011409 */
[----:B------:R-:W-:-:S02]  /*2610*/  IADD3.X R65, PT, PT, R150, UR17, RZ, P6, !PT ;  /* 0x0000001196417c10 */ /* 0x000fc4000b7fe4ff */
[----:B------:R-:W-:Y:S02]  /*2620*/  PRMT R191, RZ, 0x7610, R191 ;  /* 0x00007610ffbf7816 */ /* 0x000fe400000000bf */
[----:B------:R-:W-:Y:S01]  /*2630*/  PRMT R226, RZ, 0x7610, R226 ;  /* 0x00007610ffe27816 */ /* 0x000fe200000000e2 */
[----:B------:R-:W-:Y:S01]  /*2640*/  VIADD R12, R68, 0xfffffff8 ;  /* 0xfffffff8440c7836 */ /* 0x000fe20000000000 */
[----:B0-----:R-:W-:Y:S02]  /*2650*/  IADD3 R6, P6, PT, R80, R127, RZ ;  /* 0x0000007f50067210 */ /* 0x001fe40007fde0ff */
[----:B------:R-:W-:Y:S02]  /*2660*/  PRMT R212, RZ, 0x7610, R212 ;  /* 0x00007610ffd47816 */ /* 0x000fe400000000d4 */
[----:B------:R-:W-:Y:S01]  /*2670*/  PRMT R198, RZ, 0x7610, R198 ;  /* 0x00007610ffc67816 */ /* 0x000fe200000000c6 */
[----:B------:R-:W-:Y:S01]  /*2680*/  IMAD.X R7, R5, 0x1, R65, P6 ;  /* 0x0000000105077824 */ /* 0x000fe200030e0641 */
[----:B------:R-:W-:-:S02]  /*2690*/  IADD3 R8, P6, PT, R9, R80, RZ ;  /* 0x0000005009087210 */ /* 0x000fc40007fde0ff */
[----:B------:R-:W-:Y:S02]  /*26a0*/  PRMT R186, RZ, 0x7610, R186 ;  /* 0x00007610ffba7816 */ /* 0x000fe400000000ba */
[----:B------:R-:W-:Y:S02]  /*26b0*/  PRMT R132, RZ, 0x7610, R132 ;  /* 0x00007610ff847816 */ /* 0x000fe40000000084 */
[----:B------:R-:W-:Y:S01]  /*26c0*/  PRMT R242, RZ, 0x7610, R242 ;  /* 0x00007610fff27816 */ /* 0x000fe200000000f2 */
[----:B------:R-:W0:Y:S02]  /*26d0*/  FENCE.VIEW.ASYNC.S ;  /* 0x00000000000073c6 */ /* 0x000e240000000000 */
[----:B0-----:R0:W1:Y:S02]  /*26e0*/  @!UP2 SYNCS.EXCH.64 URZ, [UR10], UR8 ;  /* 0x000000080affa5b2 */ /* 0x0010640008000100 */
[----:B-1----:R-:W-:Y:S01]  /*26f0*/  BAR.SYNC.DEFER_BLOCKING 0x0 ;  /* 0x0000000000007b1d */ /* 0x002fe20000010000 */
[----:B------:R-:W-:Y:S01]  /*2700*/  IMAD.X R9, R13, 0x1, R65, P6 ;  /* 0x000000010d097824 */ /* 0x000fe200030e0641 */
[----:B------:R-:W-:Y:S01]  /*2710*/  SHF.R.S32.HI R15, RZ, 0x1f, R11 ;  /* 0x0000001fff0f7819 */ /* 0x000fe2000001140b */
[----:B------:R-:W-:Y:S01]  /*2720*/  IMAD R13, R127, 0x5, RZ ;  /* 0x000000057f0d7824 */ /* 0x000fe200078e02ff */
[----:B------:R-:W-:-:S02]  /*2730*/  PRMT R199, RZ, 0x7610, R199 ;  /* 0x00007610ffc77816 */ /* 0x000fc400000000c7 */
[----:B------:R-:W-:Y:S02]  /*2740*/  PRMT R205, RZ, 0x7610, R205 ;  /* 0x00007610ffcd7816 */ /* 0x000fe400000000cd */
[----:B------:R-:W-:Y:S02]  /*2750*/  PRMT R228, RZ, 0x7610, R228 ;  /* 0x00007610ffe47816 */ /* 0x000fe400000000e4 */
[----:B------:R-:W-:Y:S01]  /*2760*/  PRMT R216, RZ, 0x7610, R216 ;  /* 0x00007610ffd87816 */ /* 0x000fe200000000d8 */
[C---:B------:R-:W-:Y:S02]  /*2770*/  VIADD R20, R68.reuse, 0xffffffee ;  /* 0xffffffee44147836 */ /* 0x040fe40000000000 */
[C---:B------:R-:W-:Y:S02]  /*2780*/  VIADD R21, R68.reuse, 0xffffffc4 ;  /* 0xffffffc444157836 */ /* 0x040fe40000000000 */
[C---:B------:R-:W-:Y:S02]  /*2790*/  VIADD R24, R68.reuse, 0xffffffc6 ;  /* 0xffffffc644187836 */ /* 0x040fe40000000000 */
[----:B------:R-:W-:-:S02]  /*27a0*/  VIADD R23, R68, 0xffffffc7 ;  /* 0xffffffc744177836 */ /* 0x000fc40000000000 */
[C---:B------:R-:W-:Y:S02]  /*27b0*/  VIADD R28, R68.reuse, 0xffffffc2 ;  /* 0xffffffc2441c7836 */ /* 0x040fe40000000000 */
[C---:B------:R-:W-:Y:S02]  /*27c0*/  VIADD R29, R68.reuse, 0xffffffdc ;  /* 0xffffffdc441d7836 */ /* 0x040fe40000000000 */
[----:B------:R-:W-:Y:S01]  /*27d0*/  VIADD R32, R68, 0xffffffde ;  /* 0xffffffde44207836 */ /* 0x000fe20000000000 */
[----:B------:R1:W2:Y:S01]  /*27e0*/  @!P4 LDG.E.U8 R203, desc[UR26][R6.64] ;  /* 0x0000001a06cbc981 */ /* 0x0002a2000c1e1100 */
[----:B------:R-:W-:Y:S01]  /*27f0*/  ISETP.GE.U32.AND P4, PT, R10, 0x7fffffba, PT ;  /* 0x7fffffba0a00780c */ /* 0x000fe20003f86070 */
[C---:B------:R-:W-:Y:S01]  /*2800*/  VIADD R33, R68.reuse, 0xffffffd8 ;  /* 0xffffffd844217836 */ /* 0x040fe20000000000 */
[----:B------:R-:W-:Y:S01]  /*2810*/  IADD3 R10, P6, PT, R11, R80, RZ ;  /* 0x000000500b0a7210 */ /* 0x000fe20007fde0ff */
[----:B------:R3:W4:Y:S01]  /*2820*/  @!P2 LDG.E.U8 R191, desc[UR26][R8.64] ;  /* 0x0000001a08bfa981 */ /* 0x000722000c1e1100 */
[----:B------:R-:W-:-:S02]  /*2830*/  VIADD R36, R68, 0xffffffda ;  /* 0xffffffda44247836 */ /* 0x000fc40000000000 */
[C---:B------:R-:W-:Y:S02]  /*2840*/  VIADD R37, R68.reuse, 0xffffffd4 ;  /* 0xffffffd444257836 */ /* 0x040fe40000000000 */
[C---:B------:R-:W-:Y:S02]  /*2850*/  VIADD R40, R68.reuse, 0xffffffd6 ;  /* 0xffffffd644287836 */ /* 0x040fe40000000000 */
[C---:B------:R-:W-:Y:S02]  /*2860*/  VIADD R41, R68.reuse, 0xffffffd0 ;  /* 0xffffffd044297836 */ /* 0x040fe40000000000 */
[C---:B------:R-:W-:Y:S02]  /*2870*/  VIADD R47, R68.reuse, 0xffffffd2 ;  /* 0xffffffd2442f7836 */ /* 0x040fe40000000000 */
[----:B------:R-:W-:Y:S01]  /*2880*/  VIADD R44, R68, 0xffffffd3 ;  /* 0xffffffd3442c7836 */ /* 0x000fe20000000000 */
[----:B------:R-:W-:Y:S01]  /*2890*/  PRMT R202, RZ, 0x7610, R202 ;  /* 0x00007610ffca7816 */ /* 0x000fe200000000ca */
[----:B-1----:R-:W-:Y:S01]  /*28a0*/  IMAD.SHL.U32 R7, R127, 0x4, RZ ;  /* 0x000000047f077824 */ /* 0x002fe200078e00ff */
[----:B------:R-:W-:Y:S01]  /*28b0*/  PRMT R180, RZ, 0x7610, R180 ;  /* 0x00007610ffb47816 */ /* 0x000fe200000000b4 */
[----:B------:R-:W-:Y:S01]  /*28c0*/  IMAD.X R11, R15, 0x1, R65, P6 ;  /* 0x000000010f0b7824 */ /* 0x000fe200030e0641 */
[----:B------:R-:W-:Y:S01]  /*28d0*/  PRMT R240, RZ, 0x7610, R240 ;  /* 0x00007610fff07816 */ /* 0x000fe200000000f0 */
[----:B------:R-:W1:Y:S01]  /*28e0*/  LDCU UR7, c[0x0][0x380] ;  /* 0x00007000ff0777ac */ /* 0x000e620008000800 */
[----:B------:R-:W-:-:S02]  /*28f0*/  SHF.R.S32.HI R15, RZ, 0x1f, R7 ;  /* 0x0000001fff0f7819 */ /* 0x000fc40000011407 */
[-C--:B------:R-:W-:Y:S01]  /*2900*/  IADD3 R6, P6, PT, R7, R80.reuse, RZ ;  /* 0x0000005007067210 */ /* 0x080fe20007fde0ff */
[----:B------:R5:W2:Y:S01]  /*2910*/  @!P3 LDG.E.U8 R226, desc[UR26][R10.64] ;  /* 0x0000001a0ae2b981 */ /* 0x000aa2000c1e1100 */
[----:B---3--:R-:W-:Y:S01]  /*2920*/  SHF.R.S32.HI R9, RZ, 0x1f, R13 ;  /* 0x0000001fff097819 */ /* 0x008fe2000001140d */
[----:B------:R-:W3:Y:S02]  /*2930*/  LDCU UR4, c[0x0][0x3ac] ;  /* 0x00007580ff0477ac */ /* 0x000ee40008000800 */
[----:B------:R-:W-:Y:S01]  /*2940*/  IMAD.X R7, R15, 0x1, R65, P6 ;  /* 0x000000010f077824 */ /* 0x000fe200030e0641 */
[-C--:B------:R-:W-:Y:S01]  /*2950*/  IADD3 R8, P6, PT, R13, R80.reuse, RZ ;  /* 0x000000500d087210 */ /* 0x080fe20007fde0ff */
[----:B------:R-:W-:Y:S01]  /*2960*/  IMAD R15, R127, 0x6, RZ ;  /* 0x000000067f0f7824 */ /* 0x000fe200078e02ff */
[----:B------:R-:W-:Y:S01]  /*2970*/  ISETP.GE.U32.AND P2, PT, R12, 0x7fffffb9, PT ;  /* 0x7fffffb90c00780c */ /* 0x000fe20003f46070 */
[----:B------:R-:W1:Y:S01]  /*2980*/  LDCU.64 UR20, c[0x0][0x380] ;  /* 0x00007000ff1477ac */ /* 0x000e620008000a00 */
[----:B------:R1:W2:Y:S01]  /*2990*/  @!P5 LDG.E.U8 R212, desc[UR26][R6.64] ;  /* 0x0000001a06d4d981 */ /* 0x0002a2000c1e1100 */
[C---:B-----5:R-:W-:Y:S01]  /*29a0*/  VIADD R10, R68.reuse, 0xfffffff6 ;  /* 0xfffffff6440a7836 */ /* 0x060fe20000000000 */
[----:B------:R-:W-:Y:S01]  /*29b0*/  SHF.R.S32.HI R11, RZ, 0x1f, R15 ;  /* 0x0000001fff0b7819 */ /* 0x000fe2000001140f */
[----:B------:R-:W-:Y:S01]  /*29c0*/  VIADD R12, R68, 0xfffffff7 ;  /* 0xfffffff7440c7836 */ /* 0x000fe20000000000 */
[----:B------:R-:W-:Y:S01]  /*29d0*/  PRMT R140, RZ, 0x7610, R140 ;  /* 0x00007610ff8c7816 */ /* 0x000fe2000000008c */
[----:B------:R-:W-:Y:S01]  /*29e0*/  IMAD.X R9, R9, 0x1, R65, P6 ;  /* 0x0000000109097824 */ /* 0x000fe200030e0641 */
[----:B------:R-:W-:Y:S01]  /*29f0*/  ISETP.GE.U32.AND P5, PT, R10, 0x7fffffb7, PT ;  /* 0x7fffffb70a00780c */ /* 0x000fe20003fa6070 */
[----:B0-----:R-:W0:Y:S01]  /*2a00*/  LDCU UR8, c[0x0][0x3b0] ;  /* 0x00007600ff0877ac */ /* 0x001e220008000800 */
[----:B------:R-:W-:-:S02]  /*2a10*/  IADD3 R10, P6, PT, R15, R80, RZ ;  /* 0x000000500f0a7210 */ /* 0x000fc40007fde0ff */
[----:B------:R-:W-:Y:S01]  /*2a20*/  ISETP.GE.U32.AND P3, PT, R12, 0x7fffffb8, PT ;  /* 0x7fffffb80c00780c */ /* 0x000fe20003f66070 */
[C---:B------:R-:W-:Y:S01]  /*2a30*/  VIADD R12, R68.reuse, 0xfffffff5 ;  /* 0xfffffff5440c7836 */ /* 0x040fe20000000000 */
[----:B------:R5:W2:Y:S01]  /*2a40*/  @!P0 LDG.E.U8 R198, desc[UR26][R8.64] ;  /* 0x0000001a08c68981 */ /* 0x000aa2000c1e1100 */
[----:B------:R-:W-:Y:S01]  /*2a50*/  IMAD.X R11, R11, 0x1, R65, P6 ;  /* 0x000000010b0b7824 */ /* 0x000fe200030e0641 */
[----:B------:R-:W-:Y:S01]  /*2a60*/  PRMT R201, RZ, 0x7610, R201 ;  /* 0x00007610ffc97816 */ /* 0x000fe200000000c9 */
[----:B------:R-:W-:Y:S01]  /*2a70*/  IMAD R13, R127, 0x7, RZ ;  /* 0x000000077f0d7824 */ /* 0x000fe200078e02ff */
[----:B------:R-:W-:Y:S01]  /*2a80*/  PRMT R131, RZ, 0x7610, R131 ;  /* 0x00007610ff837816 */ /* 0x000fe20000000083 */
[----:B-1----:R-:W-:Y:S01]  /*2a90*/  VIADD R6, R68, 0xfffffff4 ;  /* 0xfffffff444067836 */ /* 0x002fe20000000000 */
[----:B------:R-:W-:Y:S01]  /*2aa0*/  ISETP.GE.U32.AND P0, PT, R12, 0x7fffffb6, PT ;  /* 0x7fffffb60c00780c */ /* 0x000fe20003f06070 */
[----:B------:R1:W2:Y:S01]  /*2ab0*/  @!P4 LDG.E.U8 R186, desc[UR26][R10.64] ;  /* 0x0000001a0abac981 */ /* 0x0002a2000c1e1100 */
[----:B------:R-:W-:Y:S01]  /*2ac0*/  SHF.R.S32.HI R7, RZ, 0x1f, R13 ;  /* 0x0000001fff077819 */ /* 0x000fe2000001140d */
[----:B------:R-:W0:Y:S01]  /*2ad0*/  LDCU UR9, c[0x0][0x3b0] ;  /* 0x00007600ff0977ac */ /* 0x000e220008000800 */
[----:B------:R-:W-:-:S02]  /*2ae0*/  IADD3 R12, P6, PT, R13, R80, RZ ;  /* 0x000000500d0c7210 */ /* 0x000fc40007fde0ff */
[----:B------:R-:W-:Y:S01]  /*2af0*/  ISETP.GE.U32.AND P4, PT, R6, 0x7fffffb5, PT ;  /* 0x7fffffb50600780c */ /* 0x000fe20003f86070 */
[----:B------:R-:W-:Y:S01]  /*2b00*/  IMAD.SHL.U32 R6, R127, 0x8, RZ ;  /* 0x000000087f067824 */ /* 0x000fe200078e00ff */
[----:B------:R-:W-:Y:S01]  /*2b10*/  PRMT R230, RZ, 0x7610, R230 ;  /* 0x00007610ffe67816 */ /* 0x000fe200000000e6 */
[----:B------:R-:W-:Y:S01]  /*2b20*/  IMAD.X R13, R7, 0x1, R65, P6 ;  /* 0x00000001070d7824 */ /* 0x000fe200030e0641 */
[----:B------:R-:W-:Y:S01]  /*2b30*/  PRMT R214, RZ, 0x7610, R214 ;  /* 0x00007610ffd67816 */ /* 0x000fe200000000d6 */
[----:B------:R-:W-:Y:S01]  /*2b40*/  IMAD R7, R127, 0x9, RZ ;  /* 0x000000097f077824 */ /* 0x000fe200078e02ff */
[----:B-----5:R-:W-:Y:S01]  /*2b50*/  SHF.R.S32.HI R9, RZ, 0x1f, R6 ;  /* 0x0000001fff097819 */ /* 0x020fe20000011406 */
[----:B------:R-:W5:Y:S01]  /*2b60*/  LDCU UR11, c[0x0][0x3b0] ;  /* 0x00007600ff0b77ac */ /* 0x000f620008000800 */
[-C--:B------:R-:W-:Y:S01]  /*2b70*/  IADD3 R14, P6, PT, R6, R80.reuse, RZ ;  /* 0x00000050060e7210 */ /* 0x080fe20007fde0ff */
[C---:B------:R-:W-:Y:S01]  /*2b80*/  VIADD R8, R68.reuse, 0xfffffff3 ;  /* 0xfffffff344087836 */ /* 0x040fe20000000000 */
[----:B-1----:R-:W-:Y:S01]  /*2b90*/  SHF.R.S32.HI R11, RZ, 0x1f, R7 ;  /* 0x0000001fff0b7819 */ /* 0x002fe20000011407 */
[----:B------:R1:W2:Y:S02]  /*2ba0*/  @!P2 LDG.E.U8 R132, desc[UR26][R12.64] ;  /* 0x0000001a0c84a981 */ /* 0x0002a4000c1e1100 */
[----:B------:R-:W-:Y:S01]  /*2bb0*/  IMAD.X R15, R9, 0x1, R65, P6 ;  /* 0x00000001090f7824 */ /* 0x000fe200030e0641 */
[----:B------:R-:W-:Y:S01]  /*2bc0*/  IADD3 R16, P6, PT, R7, R80, RZ ;  /* 0x0000005007107210 */ /* 0x000fe20007fde0ff */
[----:B------:R-:W-:Y:S01]  /*2bd0*/  VIADD R9, R68, 0xfffffff2 ;  /* 0xfffffff244097836 */ /* 0x000fe20000000000 */
[----:B------:R-:W-:-:S02]  /*2be0*/  ISETP.GE.U32.AND P2, PT, R8, 0x7fffffb4, PT ;  /* 0x7fffffb40800780c */ /* 0x000fc40003f46070 */
[----:B------:R0:W2:Y:S01]  /*2bf0*/  @!P3 LDG.E.U8 R242, desc[UR26][R14.64] ;  /* 0x0000001a0ef2b981 */ /* 0x0000a2000c1e1100 */
[----:B------:R-:W-:Y:S01]  /*2c00*/  IMAD.X R17, R11, 0x1, R65, P6 ;  /* 0x000000010b117824 */ /* 0x000fe200030e0641 */
[----:B------:R-:W-:Y:S01]  /*2c10*/  ISETP.GE.U32.AND P3, PT, R9, 0x7fffffb3, PT ;  /* 0x7fffffb30900780c */ /* 0x000fe20003f66070 */
[----:B------:R-:W-:Y:S02]  /*2c20*/  IMAD R8, R127, 0xa, RZ ;  /* 0x0000000a7f087824 */ /* 0x000fe400078e02ff */
[----:B------:R-:W-:Y:S01]  /*2c30*/  VIADD R9, R68, 0xfffffff1 ;  /* 0xfffffff144097836 */ /* 0x000fe20000000000 */
[----:B------:R0:W2:Y:S02]  /*2c40*/  @!P5 LDG.E.U8 R199, desc[UR26][R16.64] ;  /* 0x0000001a10c7d981 */ /* 0x0000a4000c1e1100 */
[----:B------:R-:W-:Y:S02]  /*2c50*/  SHF.R.S32.HI R11, RZ, 0x1f, R8 ;  /* 0x0000001fff0b7819 */ /* 0x000fe40000011408 */
[----:B-1----:R-:W-:-:S02]  /*2c60*/  IADD3 R12, P6, PT, R8, R80, RZ ;  /* 0x00000050080c7210 */ /* 0x002fc40007fde0ff */
[----:B------:R-:W-:Y:S01]  /*2c70*/  ISETP.GE.U32.AND P5, PT, R9, 0x7fffffb2, PT ;  /* 0x7fffffb20900780c */ /* 0x000fe20003fa6070 */
[----:B------:R-:W-:Y:S02]  /*2c80*/  IMAD R9, R127, 0xb, RZ ;  /* 0x0000000b7f097824 */ /* 0x000fe400078e02ff */
[----:B------:R-:W-:Y:S02]  /*2c90*/  IMAD.X R13, R11, 0x1, R65, P6 ;  /* 0x000000010b0d7824 */ /* 0x000fe400030e0641 */
[----:B------:R-:W-:Y:S01]  /*2ca0*/  VIADD R11, R68, 0xfffffff0 ;  /* 0xfffffff0440b7836 */ /* 0x000fe20000000000 */
[----:B0-----:R-:W-:Y:S01]  /*2cb0*/  SHF.R.S32.HI R15, RZ, 0x1f, R9 ;  /* 0x0000001fff0f7819 */ /* 0x001fe20000011409 */
[----:B------:R-:W-:Y:S01]  /*2cc0*/  IMAD R10, R127, 0xc, RZ ;  /* 0x0000000c7f0a7824 */ /* 0x000fe200078e02ff */
[----:B------:R-:W-:Y:S01]  /*2cd0*/  IADD3 R18, P6, PT, R9, R80, RZ ;  /* 0x0000005009127210 */ /* 0x000fe20007fde0ff */
[----:B------:R0:W2:Y:S01]  /*2ce0*/  @!P0 LDG.E.U8 R205, desc[UR26][R12.64] ;  /* 0x0000001a0ccd8981 */ /* 0x0000a2000c1e1100 */
[----:B------:R-:W-:-:S02]  /*2cf0*/  ISETP.GE.U32.AND P0, PT, R11, 0x7fffffb1, PT ;  /* 0x7fffffb10b00780c */ /* 0x000fc40003f06070 */
[----:B------:R-:W-:Y:S01]  /*2d00*/  SHF.R.S32.HI R11, RZ, 0x1f, R10 ;  /* 0x0000001fff0b7819 */ /* 0x000fe2000001140a */
[----:B------:R-:W-:Y:S01]  /*2d10*/  IMAD.X R19, R15, 0x1, R65, P6 ;  /* 0x000000010f137824 */ /* 0x000fe200030e0641 */
[----:B------:R-:W-:Y:S01]  /*2d20*/  IADD3 R16, P6, PT, R10, R80, RZ ;  /* 0x000000500a107210 */ /* 0x000fe20007fde0ff */
[----:B------:R-:W-:-:S03]  /*2d30*/  VIADD R14, R68, 0xffffffec ;  /* 0xffffffec440e7836 */ /* 0x000fc60000000000 */
[----:B------:R-:W2:Y:S01]  /*2d40*/  @!P4 LDG.E.U8 R228, desc[UR26][R18.64] ;  /* 0x0000001a12e4c981 */ /* 0x000ea2000c1e1100 */
[----:B------:R-:W-:Y:S02]  /*2d50*/  IMAD.X R17, R11, 0x1, R65, P6 ;  /* 0x000000010b117824 */ /* 0x000fe400030e0641 */
[----:B------:R-:W-:Y:S02]  /*2d60*/  IMAD R11, R127, 0xd, RZ ;  /* 0x0000000d7f0b7824 */ /* 0x000fe400078e02ff */
[----:B0-----:R-:W-:Y:S01]  /*2d70*/  VIADD R12, R68, 0xffffffed ;  /* 0xffffffed440c7836 */ /* 0x001fe20000000000 */
[----:B------:R-:W-:Y:S01]  /*2d80*/  ISETP.GE.U32.AND P6, PT, R14, 0x7fffffad, PT ;  /* 0x7fffffad0e00780c */ /* 0x000fe20003fc6070 */
[----:B------:R0:W2:Y:S01]  /*2d90*/  @!P2 LDG.E.U8 R216, desc[UR26][R16.64] ;  /* 0x0000001a10d8a981 */ /* 0x0000a2000c1e1100 */
[----:B------:R-:W-:Y:S01]  /*2da0*/  SHF.R.S32.HI R15, RZ, 0x1f, R11 ;  /* 0x0000001fff0f7819 */ /* 0x000fe2000001140b */
[----:B------:R-:W-:Y:S01]  /*2db0*/  VIADD R13, R68, 0xffffffef ;  /* 0xffffffef440d7836 */ /* 0x000fe20000000000 */
[----:B------:R-:W-:-:S02]  /*2dc0*/  IADD3 R14, P2, PT, R11, R80, RZ ;  /* 0x000000500b0e7210 */ /* 0x000fc40007f5e0ff */
[----:B------:R-:W-:Y:S01]  /*2dd0*/  ISETP.GE.U32.AND P4, PT, R12, 0x7fffffae, PT ;  /* 0x7fffffae0c00780c */ /* 0x000fe20003f86070 */
[C---:B------:R-:W-:Y:S01]  /*2de0*/  VIADD R12, R68.reuse, 0xffffffe8 ;  /* 0xffffffe8440c7836 */ /* 0x040fe20000000000 */
[----:B------:R-:W-:Y:S01]  /*2df0*/  SEL R30, RZ, 0x1, P6 ;  /* 0x00000001ff1e7807 */ /* 0x000fe20003000000 */
[----:B------:R-:W-:Y:S01]  /*2e00*/  IMAD.X R15, R15, 0x1, R65, P2 ;  /* 0x000000010f0f7824 */ /* 0x000fe200010e0641 */
[----:B------:R-:W-:Y:S01]  /*2e10*/  ISETP.GE.U32.AND P6, PT, R13, 0x7fffffb0, PT ;  /* 0x7fffffb00d00780c */ /* 0x000fe20003fc6070 */
[----:B------:R-:W-:Y:S01]  /*2e20*/  VIADD R13, R68, 0xffffffe9 ;  /* 0xffffffe9440d7836 */ /* 0x000fe20000000000 */
[----:B------:R-:W-:Y:S02]  /*2e30*/  SEL R45, RZ, 0x1fffe, P4 ;  /* 0x0001fffeff2d7807 */ /* 0x000fe40002000000 */
[----:B------:R-:W-:Y:S01]  /*2e40*/  ISETP.GE.U32.AND P2, PT, R20, 0x7fffffaf, PT ;  /* 0x7fffffaf1400780c */ /* 0x000fe20003f46070 */
[----:B0-----:R-:W-:Y:S01]  /*2e50*/  VIADD R16, R68, 0xffffffea ;  /* 0xffffffea44107836 */ /* 0x001fe20000000000 */
[----:B------:R-:W-:Y:S01]  /*2e60*/  ISETP.GE.U32.AND P4, PT, R12, 0x7fffffa9, PT ;  /* 0x7fffffa90c00780c */ /* 0x000fe20003f86070 */
[C---:B------:R-:W-:Y:S01]  /*2e70*/  VIADD R12, R68.reuse, 0xffffffeb ;  /* 0xffffffeb440c7836 */ /* 0x040fe20000000000 */
[----:B------:R-:W-:Y:S01]  /*2e80*/  SEL R48, RZ, 0x4, P2 ;  /* 0x00000004ff307807 */ /* 0x000fe20001000000 */
[----:B------:R0:W2:Y:S01]  /*2e90*/  @!P3 LDG.E.U8 R202, desc[UR26][R14.64] ;  /* 0x0000001a0ecab981 */ /* 0x0000a2000c1e1100 */
[----:B------:R-:W-:Y:S01]  /*2ea0*/  ISETP.GE.U32.AND P2, PT, R13, 0x7fffffaa, PT ;  /* 0x7fffffaa0d00780c */ /* 0x000fe20003f46070 */
[----:B------:R-:W-:Y:S01]  /*2eb0*/  VIADD R13, R68, 0xffffffe4 ;  /* 0xffffffe4440d7836 */ /* 0x000fe20000000000 */
[----:B------:R-:W-:-:S02]  /*2ec0*/  SEL R53, RZ, 0x1, P4 ;  /* 0x00000001ff357807 */ /* 0x000fc40002000000 */
[----:B------:R-:W-:Y:S02]  /*2ed0*/  SEL R49, RZ, 0x7fff8, P6 ;  /* 0x0007fff8ff317807 */ /* 0x000fe40003000000 */
[----:B------:R-:W-:Y:S01]  /*2ee0*/  ISETP.GE.U32.AND P4, PT, R12, 0x7fffffac, PT ;  /* 0x7fffffac0c00780c */ /* 0x000fe20003f86070 */
[----:B------:R-:W-:Y:S01]  /*2ef0*/  VIADD R12, R68, 0xffffffe5 ;  /* 0xffffffe5440c7836 */ /* 0x000fe20000000000 */
[----:B------:R-:W-:Y:S02]  /*2f00*/  ISETP.GE.U32.AND P6, PT, R16, 0x7fffffab, PT ;  /* 0x7fffffab1000780c */ /* 0x000fe40003fc6070 */
[----:B------:R-:W-:Y:S02]  /*2f10*/  SEL R54, RZ, 0x1fffe, P2 ;  /* 0x0001fffeff367807 */ /* 0x000fe40001000000 */
[----:B------:R-:W-:Y:S01]  /*2f20*/  ISETP.GE.U32.AND P2, PT, R13, 0x7fffffa5, PT ;  /* 0x7fffffa50d00780c */ /* 0x000fe20003f46070 */
[C---:B------:R-:W-:Y:S01]  /*2f30*/  VIADD R13, R68.reuse, 0xffffffe7 ;  /* 0xffffffe7440d7836 */ /* 0x040fe20000000000 */
[----:B------:R-:W-:Y:S01]  /*2f40*/  SEL R51, RZ, 0x4, P6 ;  /* 0x00000004ff337807 */ /* 0x000fe20003000000 */
[----:B------:R-:W-:Y:S01]  /*2f50*/  VIADD R16, R68, 0xffffffe6 ;  /* 0xffffffe644107836 */ /* 0x000fe20000000000 */
[----:B------:R-:W-:Y:S01]  /*2f60*/  ISETP.GE.U32.AND P6, PT, R12, 0x7fffffa6, PT ;  /* 0x7fffffa60c00780c */ /* 0x000fe20003fc6070 */
[----:B------:R-:W-:Y:S01]  /*2f70*/  VIADD R12, R68, 0xffffffe1 ;  /* 0xffffffe1440c7836 */ /* 0x000fe20000000000 */
[----:B------:R-:W-:-:S02]  /*2f80*/  SEL R57, RZ, 0x1, P2 ;  /* 0x00000001ff397807 */ /* 0x000fc40001000000 */
[----:B------:R-:W-:Y:S02]  /*2f90*/  SEL R52, RZ, 0x7fff8, P4 ;  /* 0x0007fff8ff347807 */ /* 0x000fe40002000000 */
[----:B------:R-:W-:Y:S01]  /*2fa0*/  ISETP.GE.U32.AND P2, PT, R13, 0x7fffffa8, PT ;  /* 0x7fffffa80d00780c */ /* 0x000fe20003f46070 */
[----:B------:R-:W-:Y:S01]  /*2fb0*/  VIADD R13, R68, 0xffffffe0 ;  /* 0xffffffe0440d7836 */ /* 0x000fe20000000000 */
[----:B------:R-:W-:Y:S02]  /*2fc0*/  SEL R58, RZ, 0x1fffe, P6 ;  /* 0x0001fffeff3a7807 */ /* 0x000fe40003000000 */
[----:B------:R-:W-:Y:S01]  /*2fd0*/  ISETP.GE.U32.AND P4, PT, R16, 0x7fffffa7, PT ;  /* 0x7fffffa71000780c */ /* 0x000fe20003f86070 */
[----:B------:R-:W-:Y:S01]  /*2fe0*/  VIADD R16, R68, 0xffffffe2 ;  /* 0xffffffe244107836 */ /* 0x000fe20000000000 */
[----:B------:R-:W-:Y:S01]  /*2ff0*/  ISETP.GE.U32.AND P6, PT, R12, 0x7fffffa2, PT ;  /* 0x7fffffa20c00780c */ /* 0x000fe20003fc6070 */
[----:B------:R-:W-:Y:S01]  /*3000*/  VIADD R12, R68, 0xffffffe3 ;  /* 0xffffffe3440c7836 */ /* 0x000fe20000000000 */
[----:B------:R-:W-:-:S02]  /*3010*/  SEL R55, RZ, 0x4, P4 ;  /* 0x00000004ff377807 */ /* 0x000fc40002000000 */
[----:B------:R-:W-:Y:S01]  /*3020*/  ISETP.GE.U32.AND P4, PT, R13, 0x7fffffa1, PT ;  /* 0x7fffffa10d00780c */ /* 0x000fe20003f86070 */
[----:B------:R-:W-:Y:S01]  /*3030*/  VIADD R13, R68, 0xffffffcc ;  /* 0xffffffcc440d7836 */ /* 0x000fe20000000000 */
[----:B------:R-:W-:Y:S02]  /*3040*/  SEL R56, RZ, 0x7fff8, P2 ;  /* 0x0007fff8ff387807 */ /* 0x000fe40001000000 */
[----:B------:R-:W-:Y:S02]  /*3050*/  SEL R61, RZ, 0x1fffe, P6 ;  /* 0x0001fffeff3d7807 */ /* 0x000fe40003000000 */
[----:B------:R-:W-:Y:S02]  /*3060*/  ISETP.GE.U32.AND P2, PT, R16, 0x7fffffa3, PT ;  /* 0x7fffffa31000780c */ /* 0x000fe40003f46070 */
[----:B------:R-:W-:Y:S01]  /*3070*/  ISETP.GE.U32.AND P6, PT, R12, 0x7fffffa4, PT ;  /* 0x7fffffa40c00780c */ /* 0x000fe20003fc6070 */
[----:B------:R-:W-:Y:S01]  /*3080*/  VIADD R12, R68, 0xffffffcd ;  /* 0xffffffcd440c7836 */ /* 0x000fe20000000000 */
[----:B------:R-:W-:-:S02]  /*3090*/  SEL R59, RZ, 0x4, P2 ;  /* 0x00000004ff3b7807 */ /* 0x000fc40001000000 */
[----:B------:R-:W-:Y:S01]  /*30a0*/  ISETP.GE.U32.AND P2, PT, R13, 0x7fffff8d, PT ;  /* 0x7fffff8d0d00780c */ /* 0x000fe20003f46070 */
[----:B------:R-:W-:Y:S01]  /*30b0*/  VIADD R13, R68, 0xffffffce ;  /* 0xffffffce440d7836 */ /* 0x000fe20000000000 */
[----:B------:R-:W-:Y:S02]  /*30c0*/  SEL R60, RZ, 0x7fff8, P6 ;  /* 0x0007fff8ff3c7807 */ /* 0x000fe40003000000 */
[----:B------:R-:W-:Y:S01]  /*30d0*/  ISETP.GE.U32.AND P6, PT, R12, 0x7fffff8e, PT ;  /* 0x7fffff8e0c00780c */ /* 0x000fe20003fc6070 */
[C---:B------:R-:W-:Y:S01]  /*30e0*/  VIADD R12, R68.reuse, 0xffffffcf ;  /* 0xffffffcf440c7836 */ /* 0x040fe20000000000 */
[----:B------:R-:W-:Y:S01]  /*30f0*/  SEL R17, RZ, 0x1, P2 ;  /* 0x00000001ff117807 */ /* 0x000fe20001000000 */
[----:B------:R-:W-:Y:S01]  /*3100*/  VIADD R16, R68, 0xffffffc8 ;  /* 0xffffffc844107836 */ /* 0x000fe20000000000 */
[----:B------:R-:W-:Y:S02]  /*3110*/  ISETP.GE.U32.AND P2, PT, R13, 0x7fffff8f, PT ;  /* 0x7fffff8f0d00780c */ /* 0x000fe40003f46070 */
[----:B------:R-:W-:-:S02]  /*3120*/  SEL R18, RZ, 0x1fffe, P6 ;  /* 0x0001fffeff127807 */ /* 0x000fc40003000000 */
[----:B------:R-:W-:Y:S01]  /*3130*/  ISETP.GE.U32.AND P6, PT, R12, 0x7fffff90, PT ;  /* 0x7fffff900c00780c */ /* 0x000fe20003fc6070 */
[C---:B------:R-:W-:Y:S01]  /*3140*/  VIADD R12, R68.reuse, 0xffffffc9 ;  /* 0xffffffc9440c7836 */ /* 0x040fe20000000000 */
[----:B------:R-:W-:Y:S01]  /*3150*/  SEL R13, RZ, 0x4, P2 ;  /* 0x00000004ff0d7807 */ /* 0x000fe20001000000 */
[----:B------:R-:W-:Y:S01]  /*3160*/  VIADD R20, R68, 0xffffffca ;  /* 0xffffffca44147836 */ /* 0x000fe20000000000 */
[----:B------:R-:W-:Y:S02]  /*3170*/  ISETP.GE.U32.AND P2, PT, R16, 0x7fffff89, PT ;  /* 0x7fffff891000780c */ /* 0x000fe40003f46070 */
[----:B------:R-:W-:Y:S02]  /*3180*/  SEL R16, RZ, 0x7fff8, P6 ;  /* 0x0007fff8ff107807 */ /* 0x000fe40003000000 */
[----:B------:R-:W-:Y:S01]  /*3190*/  ISETP.GE.U32.AND P6, PT, R12, 0x7fffff8a, PT ;  /* 0x7fffff8a0c00780c */ /* 0x000fe20003fc6070 */
[----:B------:R-:W-:Y:S01]  /*31a0*/  VIADD R12, R68, 0xffffffcb ;  /* 0xffffffcb440c7836 */ /* 0x000fe20000000000 */
[----:B------:R-:W-:-:S02]  /*31b0*/  SEL R19, RZ, 0x1, P2 ;  /* 0x00000001ff137807 */ /* 0x000fc40001000000 */
[----:B------:R-:W-:Y:S02]  /*31c0*/  ISETP.GE.U32.AND P2, PT, R20, 0x7fffff8b, PT ;  /* 0x7fffff8b1400780c */ /* 0x000fe40003f46070 */
[----:B------:R-:W-:Y:S02]  /*31d0*/  SEL R22, RZ, 0x1fffe, P6 ;  /* 0x0001fffeff167807 */ /* 0x000fe40003000000 */
[----:B------:R-:W-:Y:S01]  /*31e0*/  ISETP.GE.U32.AND P6, PT, R12, 0x7fffff8c, PT ;  /* 0x7fffff8c0c00780c */ /* 0x000fe20003fc6070 */
[----:B------:R-:W-:Y:S01]  /*31f0*/  VIADD R12, R68, 0xffffffc5 ;  /* 0xffffffc5440c7836 */ /* 0x000fe20000000000 */
[----:B------:R-:W-:Y:S02]  /*3200*/  SEL R20, RZ, 0x4, P2 ;  /* 0x00000004ff147807 */ /* 0x000fe40001000000 */
[----:B------:R-:W-:Y:S02]  /*3210*/  ISETP.GE.U32.AND P2, PT, R21, 0x7fffff85, PT ;  /* 0x7fffff851500780c */ /* 0x000fe40003f46070 */
[----:B------:R-:W-:-:S02]  /*3220*/  SEL R21, RZ, 0x7fff8, P6 ;  /* 0x0007fff8ff157807 */ /* 0x000fc40003000000 */
[----:B------:R-:W-:Y:S01]  /*3230*/  ISETP.GE.U32.AND P6, PT, R12, 0x7fffff86, PT ;  /* 0x7fffff860c00780c */ /* 0x000fe20003fc6070 */
[----:B------:R-:W-:Y:S01]  /*3240*/  VIADD R12, R68, 0xffffffc1 ;  /* 0xffffffc1440c7836 */ /* 0x000fe20000000000 */
[----:B------:R-:W-:Y:S02]  /*3250*/  SEL R25, RZ, 0x1, P2 ;  /* 0x00000001ff197807 */ /* 0x000fe40001000000 */
[----:B------:R-:W-:Y:S02]  /*3260*/  ISETP.GE.U32.AND P2, PT, R24, 0x7fffff87, PT ;  /* 0x7fffff871800780c */ /* 0x000fe40003f46070 */
        /* <DEDUP_REMOVED lines=40> */
[----:B------:R-:W-:Y:S01]  /*34f0*/  SEL R40, RZ, 0x4, P6 ;  /* 0x00000004ff287807 */ /* 0x000fe20003000000 */
[----:B------:R-:W-:Y:S01]  /*3500*/  IMAD.IADD R50, R30, 0x1, R45 ;  /* 0x000000011e327824 */ /* 0x000fe200078e022d */
[----:B------:R-:W-:-:S02]  /*3510*/  ISETP.GE.U32.AND P6, PT, R41, 0x7fffff91, PT ;  /* 0x7fffff912900780c */ /* 0x000fc40003fc6070 */
[----:B------:R-:W-:Y:S02]  /*3520*/  SEL R30, RZ, 0x1, P4 ;  /* 0x00000001ff1e7807 */ /* 0x000fe40002000000 */
[----:B------:R-:W-:Y:S02]  /*3530*/  SEL R41, RZ, 0x7fff8, P2 ;  /* 0x0007fff8ff297807 */ /* 0x000fe40001000000 */
[----:B------:R-:W-:Y:S01]  /*3540*/  ISETP.GE.U32.AND P2, PT, R12, 0x7fffff92, PT ;  /* 0x7fffff920c00780c */ /* 0x000fe20003f46070 */
[----:B------:R-:W-:Y:S01]  /*3550*/  VIADD R12, R68, 0xffffffff ;  /* 0xffffffff440c7836 */ /* 0x000fe20000000000 */
[----:B------:R-:W-:Y:S01]  /*3560*/  SEL R46, RZ, 0x1, P6 ;  /* 0x00000001ff2e7807 */ /* 0x000fe20003000000 */
[----:B------:R-:W-:Y:S01]  /*3570*/  IMAD.IADD R53, R53, 0x1, R54 ;  /* 0x0000000135357824 */ /* 0x000fe200078e0236 */
[----:B------:R-:W-:Y:S01]  /*3580*/  ISETP.GE.U32.AND P6, PT, R47, 0x7fffff93, PT ;  /* 0x7fffff932f00780c */ /* 0x000fe20003fc6070 */
[----:B------:R-:W-:Y:S01]  /*3590*/  IMAD.IADD R61, R30, 0x1, R61 ;  /* 0x000000011e3d7824 */ /* 0x000fe200078e023d */
[----:B------:R-:W-:Y:S01]  /*35a0*/  SEL R47, RZ, 0x1fffe, P2 ;  /* 0x0001fffeff2f7807 */ /* 0x000fe20001000000 */
[----:B------:R-:W-:Y:S01]  /*35b0*/  IMAD.IADD R17, R17, 0x1, R18 ;  /* 0x0000000111117824 */ /* 0x000fe200078e0212 */
[----:B------:R-:W-:Y:S01]  /*35c0*/  ISETP.GE.U32.AND P2, PT, R44, 0x7fffff94, PT ;  /* 0x7fffff942c00780c */ /* 0x000fe20003f46070 */
[----:B------:R-:W-:Y:S01]  /*35d0*/  IMAD.IADD R57, R57, 0x1, R58 ;  /* 0x0000000139397824 */ /* 0x000fe200078e023a */
[----:B------:R-:W-:-:S02]  /*35e0*/  SEL R44, RZ, 0x4, P6 ;  /* 0x00000004ff2c7807 */ /* 0x000fc40003000000 */
[----:B------:R-:W-:Y:S01]  /*35f0*/  ISETP.GE.U32.AND P6, PT, R12, 0x7fffffc0, PT ;  /* 0x7fffffc00c00780c */ /* 0x000fe20003fc6070 */
[----:B------:R-:W-:Y:S01]  /*3600*/  VIADD R12, R68, 0xffffffc0 ;  /* 0xffffffc0440c7836 */ /* 0x000fe20000000000 */
[----:B------:R-:W-:Y:S01]  /*3610*/  LOP3.LUT R53, R53, 0x3, RZ, 0xc0, !PT ;  /* 0x0000000335357812 */ /* 0x000fe200078ec0ff */
[----:B------:R-:W-:Y:S01]  /*3620*/  IMAD.IADD R19, R19, 0x1, R22 ;  /* 0x0000000113137824 */ /* 0x000fe200078e0216 */
[----:B------:R-:W-:Y:S02]  /*3630*/  LOP3.LUT R61, R61, 0x3, RZ, 0xc0, !PT ;  /* 0x000000033d3d7812 */ /* 0x000fe400078ec0ff */
[----:B------:R-:W-:Y:S02]  /*3640*/  LOP3.LUT R17, R17, 0x3, RZ, 0xc0, !PT ;  /* 0x0000000311117812 */ /* 0x000fe400078ec0ff */
[----:B------:R-:W-:Y:S02]  /*3650*/  SEL R45, RZ, 0x7fff8, P2 ;  /* 0x0007fff8ff2d7807 */ /* 0x000fe40001000000 */
[----:B------:R-:W-:-:S02]  /*3660*/  LOP3.LUT R57, R57, 0x3, RZ, 0xc0, !PT ;  /* 0x0000000339397812 */ /* 0x000fc400078ec0ff */
[----:B------:R-:W-:Y:S02]  /*3670*/  IADD3 R51, PT, PT, R53, R52, R51 ;  /* 0x0000003435337210 */ /* 0x000fe40007ffe033 */
[----:B------:R-:W-:Y:S02]  /*3680*/  IADD3 R59, PT, PT, R61, R60, R59 ;  /* 0x0000003c3d3b7210 */ /* 0x000fe40007ffe03b */
[----:B------:R-:W-:Y:S02]  /*3690*/  ISETP.GE.U32.AND P2, PT, R12, 0x7fffff81, PT ;  /* 0x7fffff810c00780c */ /* 0x000fe40003f46070 */
[----:B------:R-:W-:Y:S01]  /*36a0*/  LOP3.LUT R18, R19, 0x3, RZ, 0xc0, !PT ;  /* 0x0000000313127812 */ /* 0x000fe200078ec0ff */
[----:B------:R-:W-:Y:S01]  /*36b0*/  IMAD.IADD R46, R46, 0x1, R47 ;  /* 0x000000012e2e7824 */ /* 0x000fe200078e022f */
[----:B------:R-:W-:Y:S01]  /*36c0*/  IADD3 R19, PT, PT, R17, R16, R13 ;  /* 0x0000001011137210 */ /* 0x000fe20007ffe00d */
[----:B------:R-:W-:Y:S01]  /*36d0*/  IMAD.SHL.U32 R17, R51, 0x100, RZ ;  /* 0x0000010033117824 */ /* 0x000fe200078e00ff */
[----:B------:R-:W-:-:S02]  /*36e0*/  IADD3 R55, PT, PT, R57, R56, R55 ;  /* 0x0000003839377210 */ /* 0x000fc40007ffe037 */
[----:B------:R-:W-:Y:S02]  /*36f0*/  LOP3.LUT R16, R59, 0xf, RZ, 0xc0, !PT ;  /* 0x0000000f3b107812 */ /* 0x000fe400078ec0ff */
[----:B------:R-:W-:Y:S02]  /*3700*/  SEL R30, RZ, 0x1, P2 ;  /* 0x00000001ff1e7807 */ /* 0x000fe40001000000 */
[----:B------:R-:W-:Y:S01]  /*3710*/  LOP3.LUT R50, R50, 0x3, RZ, 0xc0, !PT ;  /* 0x0000000332327812 */ /* 0x000fe200078ec0ff */
[----:B------:R-:W-:Y:S01]  /*3720*/  IMAD.IADD R25, R25, 0x1, R26 ;  /* 0x0000000119197824 */ /* 0x000fe200078e021a */
[----:B------:R-:W-:Y:S01]  /*3730*/  LOP3.LUT R46, R46, 0x3, RZ, 0xc0, !PT ;  /* 0x000000032e2e7812 */ /* 0x000fe200078ec0ff */
[----:B------:R-:W-:Y:S01]  /*3740*/  IMAD.IADD R42, R42, 0x1, R43 ;  /* 0x000000012a2a7824 */ /* 0x000fe200078e022b */
[----:B------:R-:W-:Y:S01]  /*3750*/  IADD3 R48, PT, PT, R50, R49, R48 ;  /* 0x0000003132307210 */ /* 0x000fe20007ffe030 */
[----:B------:R-:W-:Y:S01]  /*3760*/  IMAD R16, R55, 0x10, R16 ;  /* 0x0000001037107824 */ /* 0x000fe200078e0210 */
[----:B------:R-:W-:Y:S01]  /*3770*/  LOP3.LUT R17, R17, 0xf00, RZ, 0xe2, !PT ;  /* 0x00000f0011117812 */ /* 0x000fe200078ee2ff */
[----:B------:R-:W-:Y:S01]  /*3780*/  IMAD.IADD R30, R30, 0x1, R31 ;  /* 0x000000011e1e7824 */ /* 0x000fe200078e021f */
[----:B------:R-:W-:Y:S01]  /*3790*/  LOP3.LUT R25, R25, 0x3, RZ, 0xc0, !PT ;  /* 0x0000000319197812 */ /* 0x000fe200078ec0ff */
[----:B------:R-:W-:Y:S01]  /*37a0*/  IMAD R13, R127, 0xe, RZ ;  /* 0x0000000e7f0d7824 */ /* 0x000fe200078e02ff */
[----:B------:R-:W-:-:S02]  /*37b0*/  IADD3 R18, PT, PT, R18, R21, R20 ;  /* 0x0000001512127210 */ /* 0x000fc40007ffe014 */
[----:B------:R-:W-:Y:S02]  /*37c0*/  LOP3.LUT R42, R42, 0x3, RZ, 0xc0, !PT ;  /* 0x000000032a2a7812 */ /* 0x000fe400078ec0ff */
[----:B------:R-:W-:Y:S01]  /*37d0*/  IADD3 R44, PT, PT, R46, R45, R44 ;  /* 0x0000002d2e2c7210 */ /* 0x000fe20007ffe02c */
[----:B------:R-:W-:Y:S01]  /*37e0*/  IMAD R48, R48, 0x1000, R17 ;  /* 0x0000100030307824 */ /* 0x000fe200078e0211 */
[----:B------:R-:W-:Y:S02]  /*37f0*/  LOP3.LUT R21, R16, 0xff, RZ, 0xc0, !PT ;  /* 0x000000ff10157812 */ /* 0x000fe400078ec0ff */
[----:B------:R-:W-:Y:S01]  /*3800*/  LOP3.LUT R30, R30, 0x3, RZ, 0xc0, !PT ;  /* 0x000000031e1e7812 */ /* 0x000fe200078ec0ff */
[----:B------:R-:W-:Y:S01]  /*3810*/  IMAD.IADD R34, R34, 0x1, R35 ;  /* 0x0000000122227824 */ /* 0x000fe200078e0223 */
[----:B------:R-:W-:Y:S02]  /*3820*/  IADD3 R23, PT, PT, R25, R24, R23 ;  /* 0x0000001819177210 */ /* 0x000fe40007ffe017 */
[----:B------:R-:W-:-:S02]  /*3830*/  IADD3 R40, PT, PT, R42, R41, R40 ;  /* 0x000000292a287210 */ /* 0x000fc40007ffe028 */
[----:B------:R-:W-:Y:S01]  /*3840*/  LOP3.LUT R17, R44, 0xf, RZ, 0xc0, !PT ;  /* 0x0000000f2c117812 */ /* 0x000fe200078ec0ff */
[----:B------:R-:W-:Y:S01]  /*3850*/  IMAD.IADD R21, R48, 0x1, R21 ;  /* 0x0000000130157824 */ /* 0x000fe200078e0215 */
[----:B------:R-:W-:Y:S02]  /*3860*/  SHF.R.S32.HI R25, RZ, 0x1f, R13 ;  /* 0x0000001fff197819 */ /* 0x000fe4000001140d */
[----:B------:R-:W-:Y:S02]  /*3870*/  IADD3 R16, P3, PT, R13, R80, RZ ;  /* 0x000000500d107210 */ /* 0x000fe40007f7e0ff */
[----:B------:R-:W-:Y:S01]  /*3880*/  IADD3 R28, PT, PT, R30, R29, R28 ;  /* 0x0000001d1e1c7210 */ /* 0x000fe20007ffe01c */
[----:B------:R-:W-:Y:S01]  /*3890*/  IMAD R40, R40, 0x10, R17 ;  /* 0x0000001028287824 */ /* 0x000fe200078e0211 */
[----:B------:R-:W-:Y:S01]  /*38a0*/  LOP3.LUT R34, R34, 0x3, RZ, 0xc0, !PT ;  /* 0x0000000322227812 */ /* 0x000fe200078ec0ff */
[----:B------:R-:W-:Y:S01]  /*38b0*/  IMAD.X R17, R25, 0x1, R65, P3 ;  /* 0x0000000119117824 */ /* 0x000fe200018e0641 */
[----:B------:R-:W-:Y:S01]  /*38c0*/  LOP3.LUT R28, R28, 0xf, RZ, 0xc0, !PT ;  /* 0x0000000f1c1c7812 */ /* 0x000fe200078ec0ff */
[----:B------:R-:W-:Y:S01]  /*38d0*/  IMAD.SHL.U32 R18, R18, 0x100, RZ ;  /* 0x0000010012127824 */ /* 0x000fe200078e00ff */
[----:B------:R-:W-:Y:S01]  /*38e0*/  LOP3.LUT R35, R21, 0xffff, RZ, 0xc0, !PT ;  /* 0x0000ffff15237812 */ /* 0x000fe200078ec0ff */
[----:B0-----:R-:W-:Y:S01]  /*38f0*/  IMAD R14, R127, 0xf, RZ ;  /* 0x0000000f7f0e7824 */ /* 0x001fe200078e02ff */
[----:B------:R-:W-:Y:S01]  /*3900*/  IADD3 R33, PT, PT, R34, R33, R32 ;  /* 0x0000002122217210 */ /* 0x000fe20007ffe020 */
[----:B------:R-:W-:Y:S01]  /*3910*/  IMAD R32, R23, 0x10, R28 ;  /* 0x0000001017207824 */ /* 0x000fe200078e021c */
[----:B------:R0:W2:Y:S01]  /*3920*/  @!P5 LDG.E.U8 R180, desc[UR26][R16.64] ;  /* 0x0000001a10b4d981 */ /* 0x0000a2000c1e1100 */
[----:B------:R-:W-:-:S02]  /*3930*/  SHF.R.U32.HI R21, RZ, 0xf, R35 ;  /* 0x0000000fff157819 */ /* 0x000fc40000011623 */
[----:B------:R-:W-:Y:S01]  /*3940*/  LOP3.LUT R20, R18, 0xf00, RZ, 0xe2, !PT ;  /* 0x00000f0012147812 */ /* 0x000fe200078ee2ff */
[----:B------:R-:W-:Y:S01]  /*3950*/  IMAD.SHL.U32 R15, R127, 0x10, RZ ;  /* 0x000000107f0f7824 */ /* 0x000fe200078e00ff */
[----:B------:R-:W-:Y:S02]  /*3960*/  SHF.R.S32.HI R23, RZ, 0x1f, R14 ;  /* 0x0000001fff177819 */ /* 0x000fe4000001140e */
[-C--:B------:R-:W-:Y:S01]  /*3970*/  IADD3 R18, P5, PT, R14, R80.reuse, RZ ;  /* 0x000000500e127210 */ /* 0x080fe20007fbe0ff */
[----:B------:R-:W-:Y:S01]  /*3980*/  IMAD R26, R19, 0x1000, R20 ;  /* 0x00001000131a7824 */ /* 0x000fe200078e0214 */
[----:B------:R-:W-:Y:S02]  /*3990*/  LOP3.LUT P3, RZ, R21, 0x1, RZ, 0xc0, !PT ;  /* 0x0000000115ff7812 */ /* 0x000fe4000786c0ff */
[----:B------:R-:W-:Y:S01]  /*39a0*/  SHF.R.S32.HI R21, RZ, 0x1f, R15 ;  /* 0x0000001fff157819 */ /* 0x000fe2000001140f */
[----:B------:R-:W-:Y:S01]  /*39b0*/  IMAD.X R19, R23, 0x1, R65, P5 ;  /* 0x0000000117137824 */ /* 0x000fe200028e0641 */
[----:B------:R-:W-:-:S02]  /*39c0*/  IADD3 R20, P5, PT, R15, R80, RZ ;  /* 0x000000500f147210 */ /* 0x000fc40007fbe0ff */
[--C-:B0-----:R-:W-:Y:S01]  /*39d0*/  SHF.R.U32.HI R17, RZ, 0xe, R35.reuse ;  /* 0x0000000eff117819 */ /* 0x101fe20000011623 */
[----:B------:R-:W-:Y:S01]  /*39e0*/  IMAD R16, R127, 0x11, RZ ;  /* 0x000000117f107824 */ /* 0x000fe200078e02ff */
[----:B------:R-:W-:Y:S01]  /*39f0*/  SHF.R.U32.HI R23, RZ, 0xd, R35 ;  /* 0x0000000dff177819 */ /* 0x000fe20000011623 */
[----:B------:R-:W-:Y:S01]  /*3a00*/  IMAD.X R21, R21, 0x1, R65, P5 ;  /* 0x0000000115157824 */ /* 0x000fe200028e0641 */
[----:B------:R-:W-:Y:S01]  /*3a10*/  LOP3.LUT P5, RZ, R17, 0x1, RZ, 0xc0, !PT ;  /* 0x0000000111ff7812 */ /* 0x000fe200078ac0ff */
[----:B------:R0:W2:Y:S01]  /*3a20*/  @!P0 LDG.E.U8 R140, desc[UR26][R18.64] ;  /* 0x0000001a128c8981 */ /* 0x0000a2000c1e1100 */
[----:B------:R-:W-:-:S03]  /*3a30*/  SHF.R.S32.HI R25, RZ, 0x1f, R16 ;  /* 0x0000001fff197819 */ /* 0x000fc60000011410 */
[----:B------:R1:W2:Y:S01]  /*3a40*/  @P3 LDG.E.U8 R240, desc[UR26][R20.64] ;  /* 0x0000001a14f03981 */ /* 0x0002a2000c1e1100 */
[----:B------:R-:W-:Y:S01]  /*3a50*/  IADD3 R22, P3, PT, R16, R80, RZ ;  /* 0x0000005010167210 */ /* 0x000fe20007f7e0ff */
[----:B------:R-:W-:Y:S01]  /*3a60*/  IMAD R17, R127, 0x12, RZ ;  /* 0x000000127f117824 */ /* 0x000fe200078e02ff */
[----:B------:R-:W-:-:S03]  /*3a70*/  LOP3.LUT P0, RZ, R23, 0x1, RZ, 0xc0, !PT ;  /* 0x0000000117ff7812 */ /* 0x000fc6000780c0ff */
[----:B------:R-:W-:Y:S01]  /*3a80*/  IMAD.X R23, R25, 0x1, R65, P3 ;  /* 0x0000000119177824 */ /* 0x000fe200018e0641 */
[----:B0-----:R-:W-:Y:S01]  /*3a90*/  SHF.R.U32.HI R19, RZ, 0xc, R35 ;  /* 0x0000000cff137819 */ /* 0x001fe20000011623 */
[----:B------:R-:W-:Y:S01]  /*3aa0*/  IMAD R18, R127, 0x13, RZ ;  /* 0x000000137f127824 */ /* 0x000fe200078e02ff */
[----:B------:R-:W-:Y:S02]  /*3ab0*/  SHF.R.S32.HI R25, RZ, 0x1f, R17 ;  /* 0x0000001fff197819 */ /* 0x000fe40000011411 */
[-C--:B------:R-:W-:Y:S01]  /*3ac0*/  IADD3 R24, P3, PT, R17, R80.reuse, RZ ;  /* 0x0000005011187210 */ /* 0x080fe20007f7e0ff */
[----:B------:R0:W2:Y:S01]  /*3ad0*/  @P5 LDG.E.U8 R201, desc[UR26][R22.64] ;  /* 0x0000001a16c95981 */ /* 0x0000a2000c1e1100 */
[----:B------:R-:W-:Y:S01]  /*3ae0*/  LOP3.LUT P5, RZ, R19, 0x1, RZ, 0xc0, !PT ;  /* 0x0000000113ff7812 */ /* 0x000fe200078ac0ff */
[----:B------:R-:W-:Y:S01]  /*3af0*/  IMAD.IADD R38, R38, 0x1, R39 ;  /* 0x0000000126267824 */ /* 0x000fe200078e0227 */
[----:B-1----:R-:W-:Y:S01]  /*3b00*/  SHF.R.S32.HI R21, RZ, 0x1f, R18 ;  /* 0x0000001fff157819 */ /* 0x002fe20000011412 */
[----:B------:R-:W-:Y:S01]  /*3b10*/  IMAD.X R25, R25, 0x1, R65, P3 ;  /* 0x0000000119197824 */ /* 0x000fe200018e0641 */
[----:B------:R-:W-:-:S02]  /*3b20*/  IADD3 R28, P3, PT, R18, R80, RZ ;  /* 0x00000050121c7210 */ /* 0x000fc40007f7e0ff */
[----:B------:R-:W-:Y:S02]  /*3b30*/  SHF.R.U32.HI R19, RZ, 0xb, R35 ;  /* 0x0000000bff137819 */ /* 0x000fe40000011623 */
[----:B------:R-:W-:Y:S01]  /*3b40*/  LOP3.LUT R38, R38, 0x3, RZ, 0xc0, !PT ;  /* 0x0000000326267812 */ /* 0x000fe200078ec0ff */
[----:B------:R1:W2:Y:S01]  /*3b50*/  @P0 LDG.E.U8 R131, desc[UR26][R24.64] ;  /* 0x0000001a18830981 */ /* 0x0002a2000c1e1100 */
[----:B------:R-:W-:Y:S01]  /*3b60*/  IMAD.X R29, R21, 0x1, R65, P3 ;  /* 0x00000001151d7824 */ /* 0x000fe200018e0641 */
[----:B------:R-:W-:Y:S01]  /*3b70*/  LOP3.LUT P0, RZ, R19, 0x1, RZ, 0xc0, !PT ;  /* 0x0000000113ff7812 */ /* 0x000fe2000780c0ff */
[C---:B------:R-:W-:Y:S01]  /*3b80*/  IMAD R19, R127.reuse, 0x14, RZ ;  /* 0x000000147f137824 */ /* 0x040fe200078e02ff */
[----:B------:R-:W-:Y:S02]  /*3b90*/  IADD3 R36, PT, PT, R38, R37, R36 ;  /* 0x0000002526247210 */ /* 0x000fe40007ffe024 */
[----:B------:R3:W2:Y:S01]  /*3ba0*/  @P5 LDG.E.U8 R230, desc[UR26][R28.64] ;  /* 0x0000001a1ce65981 */ /* 0x0006a2000c1e1100 */
[----:B------:R-:W-:Y:S01]  /*3bb0*/  IMAD R20, R127, 0x15, RZ ;  /* 0x000000157f147824 */ /* 0x000fe200078e02ff */
[----:B0-----:R-:W-:-:S02]  /*3bc0*/  SHF.R.S32.HI R23, RZ, 0x1f, R19 ;  /* 0x0000001fff177819 */ /* 0x001fc40000011413 */
[----:B-1----:R-:W-:Y:S01]  /*3bd0*/  IADD3 R24, P5, PT, R19, R80, RZ ;  /* 0x0000005013187210 */ /* 0x002fe20007fbe0ff */
[----:B------:R-:W-:Y:S01]  /*3be0*/  IMAD.SHL.U32 R22, R36, 0x100, RZ ;  /* 0x0000010024167824 */ /* 0x000fe200078e00ff */
[----:B------:R-:W-:-:S03]  /*3bf0*/  SHF.R.U32.HI R21, RZ, 0xa, R35 ;  /* 0x0000000aff157819 */ /* 0x000fc60000011623 */
[----:B------:R-:W-:Y:S01]  /*3c00*/  IMAD.X R25, R23, 0x1, R65, P5 ;  /* 0x0000000117197824 */ /* 0x000fe200028e0641 */
[----:B------:R-:W-:Y:S02]  /*3c10*/  LOP3.LUT P3, RZ, R21, 0x1, RZ, 0xc0, !PT ;  /* 0x0000000115ff7812 */ /* 0x000fe4000786c0ff */
[----:B------:R-:W-:Y:S02]  /*3c20*/  SHF.R.S32.HI R21, RZ, 0x1f, R20 ;  /* 0x0000001fff157819 */ /* 0x000fe40000011414 */
[----:B------:R-:W-:Y:S01]  /*3c30*/  IADD3 R30, P5, PT, R20, R80, RZ ;  /* 0x00000050141e7210 */ /* 0x000fe20007fbe0ff */
[----:B------:R0:W2:Y:S01]  /*3c40*/  @P0 LDG.E.U8 R214, desc[UR26][R24.64] ;  /* 0x0000001a18d60981 */ /* 0x0000a2000c1e1100 */
[----:B------:R-:W-:-:S03]  /*3c50*/  LOP3.LUT R22, R22, 0xf00, RZ, 0xe2, !PT ;  /* 0x00000f0016167812 */ /* 0x000fc600078ee2ff */
[----:B------:R-:W-:Y:S02]  /*3c60*/  IMAD.X R31, R21, 0x1, R65, P5 ;  /* 0x00000001151f7824 */ /* 0x000fe400028e0641 */
[----:B------:R-:W-:Y:S01]  /*3c70*/  IMAD R34, R33, 0x1000, R22 ;  /* 0x0000100021227824 */ /* 0x000fe200078e0216 */
[--C-:B------:R-:W-:Y:S01]  /*3c80*/  SHF.R.U32.HI R22, RZ, 0x9, R35.reuse ;  /* 0x00000009ff167819 */ /* 0x100fe20000011623 */
[C---:B------:R-:W-:Y:S01]  /*3c90*/  IMAD R21, R127.reuse, 0x16, RZ ;  /* 0x000000167f157824 */ /* 0x040fe200078e02ff */
[----:B------:R-:W-:Y:S02]  /*3ca0*/  PRMT R200, RZ, 0x7610, R200 ;  /* 0x00007610ffc87816 */ /* 0x000fe400000000c8 */
[----:B------:R-:W-:Y:S01]  /*3cb0*/  LOP3.LUT P0, RZ, R22, 0x1, RZ, 0xc0, !PT ;  /* 0x0000000116ff7812 */ /* 0x000fe2000780c0ff */
[----:B------:R-:W-:Y:S01]  /*3cc0*/  IMAD R22, R127, 0x17, RZ ;  /* 0x000000177f167824 */ /* 0x000fe200078e02ff */
[----:B---3--:R-:W-:Y:S02]  /*3cd0*/  SHF.R.U32.HI R29, RZ, 0x8, R35 ;  /* 0x00000008ff1d7819 */ /* 0x008fe40000011623 */
[----:B------:R-:W-:Y:S01]  /*3ce0*/  LOP3.LUT R23, R32, 0xff, RZ, 0xc0, !PT ;  /* 0x000000ff20177812 */ /* 0x000fe200078ec0ff */
[----:B------:R1:W3:Y:S01]  /*3cf0*/  @P3 LDG.E.U8 R200, desc[UR26][R30.64] ;  /* 0x0000001a1ec83981 */ /* 0x0002e2000c1e1100 */
[----:B------:R-:W-:-:S02]  /*3d00*/  SHF.R.S32.HI R33, RZ, 0x1f, R21 ;  /* 0x0000001fff217819 */ /* 0x000fc40000011415 */
[-C--:B------:R-:W-:Y:S01]  /*3d10*/  IADD3 R28, P5, PT, R21, R80.reuse, RZ ;  /* 0x00000050151c7210 */ /* 0x080fe20007fbe0ff */
[----:B------:R-:W-:Y:S01]  /*3d20*/  IMAD.IADD R79, R26, 0x1, R23 ;  /* 0x000000011a4f7824 */ /* 0x000fe200078e0217 */
[----:B------:R-:W-:Y:S02]  /*3d30*/  LOP3.LUT P3, RZ, R29, 0x1, RZ, 0xc0, !PT ;  /* 0x000000011dff7812 */ /* 0x000fe4000786c0ff */
[----:B------:R-:W-:Y:S01]  /*3d40*/  SHF.R.S32.HI R23, RZ, 0x1f, R22 ;  /* 0x0000001fff177819 */ /* 0x000fe20000011416 */
[----:B------:R-:W-:Y:S01]  /*3d50*/  IMAD.X R29, R33, 0x1, R65, P5 ;  /* 0x00000001211d7824 */ /* 0x000fe200028e0641 */
[----:B------:R-:W-:Y:S02]  /*3d60*/  IADD3 R32, P5, PT, R22, R80, RZ ;  /* 0x0000005016207210 */ /* 0x000fe40007fbe0ff */
[----:B------:R-:W-:-:S03]  /*3d70*/  PRMT R184, RZ, 0x7610, R184 ;  /* 0x00007610ffb87816 */ /* 0x000fc600000000b8 */
[----:B------:R-:W-:Y:S01]  /*3d80*/  IMAD.X R33, R23, 0x1, R65, P5 ;  /* 0x0000000117217824 */ /* 0x000fe200028e0641 */
[----:B------:R-:W-:Y:S01]  /*3d90*/  PRMT R142, RZ, 0x7610, R142 ;  /* 0x00007610ff8e7816 */ /* 0x000fe2000000008e */
[C---:B------:R-:W-:Y:S01]  /*3da0*/  IMAD R23, R127.reuse, 0x18, RZ ;  /* 0x000000187f177824 */ /* 0x040fe200078e02ff */
[--C-:B0-----:R-:W-:Y:S01]  /*3db0*/  SHF.R.U32.HI R24, RZ, 0x7, R35.reuse ;  /* 0x00000007ff187819 */ /* 0x101fe20000011623 */
[----:B------:R0:W2:Y:S01]  /*3dc0*/  @P0 LDG.E.U8 R184, desc[UR26][R28.64] ;  /* 0x0000001a1cb80981 */ /* 0x0000a2000c1e1100 */
[----:B------:R-:W-:Y:S02]  /*3dd0*/  SHF.R.U32.HI R26, RZ, 0x6, R35 ;  /* 0x00000006ff1a7819 */ /* 0x000fe40000011623 */
[----:B------:R-:W-:Y:S01]  /*3de0*/  LOP3.LUT P0, RZ, R24, 0x1, RZ, 0xc0, !PT ;  /* 0x0000000118ff7812 */ /* 0x000fe2000780c0ff */
[----:B------:R-:W-:Y:S01]  /*3df0*/  IMAD R24, R127, 0x19, RZ ;  /* 0x000000197f187824 */ /* 0x000fe200078e02ff */
[----:B------:R-:W-:Y:S01]  /*3e00*/  LOP3.LUT R25, R40, 0xff, RZ, 0xc0, !PT ;  /* 0x000000ff28197812 */ /* 0x000fe200078ec0ff */
[----:B------:R4:W2:Y:S01]  /*3e10*/  @P3 LDG.E.U8 R142, desc[UR26][R32.64] ;  /* 0x0000001a208e3981 */ /* 0x0008a2000c1e1100 */
[----:B-1----:R-:W-:-:S02]  /*3e20*/  SHF.R.S32.HI R31, RZ, 0x1f, R23 ;  /* 0x0000001fff1f7819 */ /* 0x002fc40000011417 */
[-C--:B------:R-:W-:Y:S02]  /*3e30*/  IADD3 R30, P5, PT, R23, R80.reuse, RZ ;  /* 0x00000050171e7210 */ /* 0x080fe40007fbe0ff */
[----:B------:R-:W-:Y:S01]  /*3e40*/  LOP3.LUT P3, RZ, R26, 0x1, RZ, 0xc0, !PT ;  /* 0x000000011aff7812 */ /* 0x000fe2000786c0ff */
[----:B------:R-:W-:Y:S01]  /*3e50*/  IMAD.IADD R36, R34, 0x1, R25 ;  /* 0x0000000122247824 */ /* 0x000fe200078e0219 */
[----:B------:R-:W-:Y:S01]  /*3e60*/  SHF.R.S32.HI R25, RZ, 0x1f, R24 ;  /* 0x0000001fff197819 */ /* 0x000fe20000011418 */
[----:B------:R-:W-:Y:S01]  /*3e70*/  IMAD.X R31, R31, 0x1, R65, P5 ;  /* 0x000000011f1f7824 */ /* 0x000fe200028e0641 */
[----:B0-----:R-:W-:Y:S02]  /*3e80*/  IADD3 R28, P5, PT, R24, R80, RZ ;  /* 0x00000050181c7210 */ /* 0x001fe40007fbe0ff */
[----:B------:R-:W-:Y:S02]  /*3e90*/  PRMT R236, RZ, 0x7610, R236 ;  /* 0x00007610ffec7816 */ /* 0x000fe400000000ec */
[----:B------:R-:W-:Y:S01]  /*3ea0*/  PRMT R195, RZ, 0x7610, R195 ;  /* 0x00007610ffc37816 */ /* 0x000fe200000000c3 */
[----:B------:R-:W-:Y:S01]  /*3eb0*/  IMAD.X R29, R25, 0x1, R65, P5 ;  /* 0x00000001191d7824 */ /* 0x000fe200028e0641 */
[--C-:B------:R-:W-:Y:S01]  /*3ec0*/  SHF.R.U32.HI R26, RZ, 0x5, R35.reuse ;  /* 0x00000005ff1a7819 */ /* 0x100fe20000011623 */
[----:B------:R-:W-:Y:S01]  /*3ed0*/  IMAD R25, R127, 0x1a, RZ ;  /* 0x0000001a7f197824 */ /* 0x000fe200078e02ff */
[----:B------:R0:W2:Y:S01]  /*3ee0*/  @P0 LDG.E.U8 R236, desc[UR26][R30.64] ;  /* 0x0000001a1eec0981 */ /* 0x0000a2000c1e1100 */
[----:B----4-:R-:W-:-:S02]  /*3ef0*/  SHF.R.U32.HI R33, RZ, 0x4, R35 ;  /* 0x00000004ff217819 */ /* 0x010fc40000011623 */
[----:B------:R-:W-:Y:S01]  /*3f00*/  LOP3.LUT P0, RZ, R26, 0x1, RZ, 0xc0, !PT ;  /* 0x000000011aff7812 */ /* 0x000fe2000780c0ff */
[----:B------:R1:W4:Y:S01]  /*3f10*/  @P3 LDG.E.U8 R195, desc[UR26][R28.64] ;  /* 0x0000001a1cc33981 */ /* 0x000322000c1e1100 */
[----:B------:R-:W-:Y:S01]  /*3f20*/  SHF.R.S32.HI R37, RZ, 0x1f, R25 ;  /* 0x0000001fff257819 */ /* 0x000fe20000011419 */
[----:B------:R-:W-:Y:S01]  /*3f30*/  IMAD R26, R127, 0x1b, RZ ;  /* 0x0000001b7f1a7824 */ /* 0x000fe200078e02ff */
[-C--:B------:R-:W-:Y:S02]  /*3f40*/  IADD3 R32, P3, PT, R25, R80.reuse, RZ ;  /* 0x0000005019207210 */ /* 0x080fe40007f7e0ff */
[----:B------:R-:W-:Y:S02]  /*3f50*/  LOP3.LUT P5, RZ, R33, 0x1, RZ, 0xc0, !PT ;  /* 0x0000000121ff7812 */ /* 0x000fe400078ac0ff */
[----:B0-----:R-:W-:Y:S01]  /*3f60*/  SHF.R.S32.HI R31, RZ, 0x1f, R26 ;  /* 0x0000001fff1f7819 */ /* 0x001fe2000001141a */
[----:B------:R-:W-:Y:S01]  /*3f70*/  IMAD.X R33, R37, 0x1, R65, P3 ;  /* 0x0000000125217824 */ /* 0x000fe200018e0641 */
[----:B------:R-:W-:-:S02]  /*3f80*/  IADD3 R30, P3, PT, R26, R80, RZ ;  /* 0x000000501a1e7210 */ /* 0x000fc40007f7e0ff */
[----:B-1----:R-:W-:Y:S02]  /*3f90*/  SHF.R.U32.HI R28, RZ, 0x2, R35 ;  /* 0x00000002ff1c7819 */ /* 0x002fe40000011623 */
[----:B------:R-:W-:Y:S01]  /*3fa0*/  PRMT R189, RZ, 0x7610, R189 ;  /* 0x00007610ffbd7816 */ /* 0x000fe200000000bd */
[----:B------:R-:W-:Y:S01]  /*3fb0*/  IMAD.X R31, R31, 0x1, R65, P3 ;  /* 0x000000011f1f7824 */ /* 0x000fe200018e0641 */
[----:B------:R-:W-:Y:S02]  /*3fc0*/  PRMT R224, RZ, 0x7610, R224 ;  /* 0x00007610ffe07816 */ /* 0x000fe400000000e0 */
[----:B------:R-:W-:Y:S01]  /*3fd0*/  LOP3.LUT P3, RZ, R28, 0x1, RZ, 0xc0, !PT ;  /* 0x000000011cff7812 */ /* 0x000fe2000786c0ff */
[----:B------:R-:W-:Y:S01]  /*3fe0*/  IMAD R28, R127, 0x1c, RZ ;  /* 0x0000001c7f1c7824 */ /* 0x000fe200078e02ff */
[----:B------:R-:W-:Y:S01]  /*3ff0*/  SHF.R.U32.HI R29, RZ, 0x3, R35 ;  /* 0x00000003ff1d7819 */ /* 0x000fe20000011623 */
[----:B------:R0:W2:Y:S03]  /*4000*/  @P0 LDG.E.U8 R189, desc[UR26][R32.64] ;  /* 0x0000001a20bd0981 */ /* 0x0000a6000c1e1100 */
[----:B------:R-:W-:Y:S01]  /*4010*/  LOP3.LUT P0, RZ, R29, 0x1, RZ, 0xc0, !PT ;  /* 0x000000011dff7812 */ /* 0x000fe2000780c0ff */
[----:B------:R1:W2:Y:S01]  /*4020*/  @P5 LDG.E.U8 R224, desc[UR26][R30.64] ;  /* 0x0000001a1ee05981 */ /* 0x0002a2000c1e1100 */
[----:B------:R-:W-:Y:S01]  /*4030*/  IMAD R29, R127, 0x1d, RZ ;  /* 0x0000001d7f1d7824 */ /* 0x000fe200078e02ff */
[----:B0-----:R-:W-:-:S02]  /*4040*/  SHF.R.S32.HI R33, RZ, 0x1f, R28 ;  /* 0x0000001fff217819 */ /* 0x001fc4000001141c */
[----:B------:R-:W-:Y:S02]  /*4050*/  IADD3 R32, P5, PT, R28, R80, RZ ;  /* 0x000000501c207210 */ /* 0x000fe40007fbe0ff */
[----:B------:R-:W-:-:S03]  /*4060*/  SHF.R.S32.HI R37, RZ, 0x1f, R29 ;  /* 0x0000001fff257819 */ /* 0x000fc6000001141d */
[----:B------:R-:W-:Y:S01]  /*4070*/  IMAD.X R33, R33, 0x1, R65, P5 ;  /* 0x0000000121217824 */ /* 0x000fe200028e0641 */
[----:B------:R-:W-:Y:S02]  /*4080*/  IADD3 R34, P5, PT, R29, R80, RZ ;  /* 0x000000501d227210 */ /* 0x000fe40007fbe0ff */
[----:B-1----:R-:W-:Y:S02]  /*4090*/  SHF.R.U32.HI R30, RZ, 0x1, R35 ;  /* 0x00000001ff1e7819 */ /* 0x002fe40000011623 */
[----:B------:R-:W-:Y:S01]  /*40a0*/  PRMT R218, RZ, 0x7610, R218 ;  /* 0x00007610ffda7816 */ /* 0x000fe200000000da */
[----:B------:R-:W-:Y:S01]  /*40b0*/  IMAD.X R35, R37, 0x1, R65, P5 ;  /* 0x0000000125237824 */ /* 0x000fe200028e0641 */
[----:B------:R-:W-:Y:S01]  /*40c0*/  LOP3.LUT P5, RZ, R30, 0x1, RZ, 0xc0, !PT ;  /* 0x000000011eff7812 */ /* 0x000fe200078ac0ff */
[C---:B------:R-:W-:Y:S01]  /*40d0*/  IMAD R30, R127.reuse, 0x1e, RZ ;  /* 0x0000001e7f1e7824 */ /* 0x040fe200078e02ff */
[----:B------:R-:W-:Y:S01]  /*40e0*/  PRMT R196, RZ, 0x7610, R196 ;  /* 0x00007610ffc47816 */ /* 0x000fe200000000c4 */
[----:B------:R-:W-:Y:S01]  /*40f0*/  IMAD R31, R127, 0x1f, RZ ;  /* 0x0000001f7f1f7824 */ /* 0x000fe200078e02ff */
[----:B------:R-:W-:Y:S01]  /*4100*/  PRMT R79, R79, 0x5410, R36 ;  /* 0x000054104f4f7816 */ /* 0x000fe20000000024 */
[----:B------:R0:W2:Y:S01]  /*4110*/  @P0 LDG.E.U8 R218, desc[UR26][R32.64] ;  /* 0x0000001a20da0981 */ /* 0x0000a2000c1e1100 */
[----:B------:R-:W-:-:S02]  /*4120*/  SHF.R.S32.HI R37, RZ, 0x1f, R30 ;  /* 0x0000001fff257819 */ /* 0x000fc4000001141e */
[-C--:B------:R-:W-:Y:S01]  /*4130*/  IADD3 R36, P0, PT, R30, R80.reuse, RZ ;  /* 0x000000501e247210 */ /* 0x080fe20007f1e0ff */
[----:B------:R1:W2:Y:S01]  /*4140*/  @P3 LDG.E.U8 R196, desc[UR26][R34.64] ;  /* 0x0000001a22c43981 */ /* 0x0002a2000c1e1100 */
[----:B------:R-:W-:Y:S02]  /*4150*/  SHF.R.S32.HI R39, RZ, 0x1f, R31 ;  /* 0x0000001fff277819 */ /* 0x000fe4000001141f */
[----:B------:R-:W-:Y:S01]  /*4160*/  IADD3 R38, P3, PT, R31, R80, RZ ;  /* 0x000000501f267210 */ /* 0x000fe20007f7e0ff */
[--C-:B------:R-:W-:Y:S01]  /*4170*/  IMAD.X R37, R37, 0x1, R65.reuse, P0 ;  /* 0x0000000125257824 */ /* 0x100fe200000e0641 */
[----:B------:R-:W-:Y:S01]  /*4180*/  PRMT R182, RZ, 0x7610, R182 ;  /* 0x00007610ffb67816 */ /* 0x000fe200000000b6 */
[----:B0-----:R-:W-:Y:S01]  /*4190*/  IMAD R33, R127, 0x21, RZ ;  /* 0x000000217f217824 */ /* 0x001fe200078e02ff */
[----:B------:R-:W-:Y:S01]  /*41a0*/  SHF.R.U64 R41, R79, 0x1f, RZ ;  /* 0x0000001f4f297819 */ /* 0x000fe200000012ff */
[----:B------:R-:W-:Y:S01]  /*41b0*/  IMAD.X R39, R39, 0x1, R65, P3 ;  /* 0x0000000127277824 */ /* 0x000fe200018e0641 */
[----:B------:R-:W-:Y:S01]  /*41c0*/  PRMT R146, RZ, 0x7610, R146 ;  /* 0x00007610ff927816 */ /* 0x000fe20000000092 */
[----:B------:R-:W-:Y:S01]  /*41d0*/  IMAD.SHL.U32 R32, R127, 0x20, RZ ;  /* 0x000000207f207824 */ /* 0x000fe200078e00ff */
[----:B------:R-:W-:Y:S01]  /*41e0*/  SHF.R.U64 R40, R79, 0x1e, RZ ;  /* 0x0000001e4f287819 */ /* 0x000fe200000012ff */
[----:B------:R0:W2:Y:S01]  /*41f0*/  @P5 LDG.E.U8 R182, desc[UR26][R36.64] ;  /* 0x0000001a24b65981 */ /* 0x0000a2000c1e1100 */
[----:B------:R-:W-:-:S02]  /*4200*/  LOP3.LUT R27, R27, 0x3f, RZ, 0xc0, !PT ;  /* 0x0000003f1b1b7812 */ /* 0x000fc400078ec0ff */
[----:B------:R-:W-:Y:S01]  /*4210*/  LOP3.LUT P0, RZ, R41, 0x1, RZ, 0xc0, !PT ;  /* 0x0000000129ff7812 */ /* 0x000fe2000780c0ff */
[----:B------:R0:W2:Y:S01]  /*4220*/  @!P4 LDG.E.U8 R146, desc[UR26][R38.64] ;  /* 0x0000001a2692c981 */ /* 0x0000a2000c1e1100 */
[----:B------:R-:W-:Y:S01]  /*4230*/  PRMT R232, RZ, 0x7610, R232 ;  /* 0x00007610ffe87816 */ /* 0x000fe200000000e8 */
[----:B------:R-:W-:Y:S01]  /*4240*/  VIADD R64, R130, UR7 ;  /* 0x0000000782407c36 */ /* 0x000fe20008000000 */
[----:B------:R-:W-:Y:S02]  /*4250*/  LOP3.LUT P3, RZ, R40, 0x1, RZ, 0xc0, !PT ;  /* 0x0000000128ff7812 */ /* 0x000fe4000786c0ff */
[----:B------:R-:W-:Y:S02]  /*4260*/  SHF.R.S32.HI R43, RZ, 0x1f, R33 ;  /* 0x0000001fff2b7819 */ /* 0x000fe40000011421 */
[-C--:B------:R-:W-:Y:S01]  /*4270*/  IADD3 R42, P5, PT, R33, R80.reuse, RZ ;  /* 0x00000050212a7210 */ /* 0x080fe20007fbe0ff */
[----:B------:R-:W-:Y:S01]  /*4280*/  IMAD R141, R27, UR4, RZ ;  /* 0x000000041b8d7c24 */ /* 0x000fe2000f8e02ff */
[----:B-1----:R-:W-:Y:S01]  /*4290*/  SHF.R.S32.HI R35, RZ, 0x1f, R32 ;  /* 0x0000001fff237819 */ /* 0x002fe20000011420 */
[----:B------:R-:W2:Y:S01]  /*42a0*/  @!P6 LDG.E.U8 R232, desc[UR26][R64.64] ;  /* 0x0000001a40e8e981 */ /* 0x000ea2000c1e1100 */
[----:B------:R-:W-:-:S02]  /*42b0*/  IADD3 R40, P4, PT, R32, R80, RZ ;  /* 0x0000005020287210 */ /* 0x000fc40007f9e0ff */
[----:B------:R-:W-:Y:S01]  /*42c0*/  SHF.R.U64 R34, R79, 0x1c, RZ ;  /* 0x0000001c4f227819 */ /* 0x000fe200000012ff */
[--C-:B------:R-:W-:Y:S01]  /*42d0*/  IMAD.X R43, R43, 0x1, R65.reuse, P5 ;  /* 0x000000012b2b7824 */ /* 0x100fe200028e0641 */
[----:B------:R-:W-:Y:S01]  /*42e0*/  PRMT R234, RZ, 0x7610, R234 ;  /* 0x00007610ffea7816 */ /* 0x000fe200000000ea */
[----:B------:R-:W-:Y:S01]  /*42f0*/  IMAD.X R41, R35, 0x1, R65, P4 ;  /* 0x0000000123297824 */ /* 0x000fe200020e0641 */
[----:B------:R-:W-:Y:S01]  /*4300*/  LOP3.LUT P5, RZ, R34, 0x1, RZ, 0xc0, !PT ;  /* 0x0000000122ff7812 */ /* 0x000fe200078ac0ff */
[----:B------:R-:W-:Y:S01]  /*4310*/  IMAD R34, R127, 0x22, RZ ;  /* 0x000000227f227824 */ /* 0x000fe200078e02ff */
[----:B------:R-:W-:Y:S01]  /*4320*/  IADD3 R136, P6, PT, R141, UR18, RZ ;  /* 0x000000128d887c10 */ /* 0x000fe2000ffde0ff */
[----:B------:R-:W-:Y:S01]  /*4330*/  IMAD R35, R127, 0x23, RZ ;  /* 0x000000237f237824 */ /* 0x000fe200078e02ff */
[----:B------:R-:W-:Y:S01]  /*4340*/  SHF.R.U64 R44, R79, 0x1d, RZ ;  /* 0x0000001d4f2c7819 */ /* 0x000fe200000012ff */
[----:B------:R1:W2:Y:S01]  /*4350*/  @P0 LDG.E.U8 R234, desc[UR26][R40.64] ;  /* 0x0000001a28ea0981 */ /* 0x0002a2000c1e1100 */
[----:B------:R-:W-:Y:S01]  /*4360*/  LEA.HI.X.SX32 R141, R141, UR19, 0x1, P6 ;  /* 0x000000138d8d7c11 */ /* 0x000fe2000b0f0eff */
[----:B------:R-:W1:Y:S01]  /*4370*/  LDCU UR4, c[0x0][0x3b0] ;  /* 0x00007600ff0477ac */ /* 0x000e620008000800 */
[----:B------:R-:W-:-:S02]  /*4380*/  LOP3.LUT P4, RZ, R44, 0x1, RZ, 0xc0, !PT ;  /* 0x000000012cff7812 */ /* 0x000fc4000788c0ff */
[----:B0-----:R-:W-:Y:S01]  /*4390*/  SHF.R.S32.HI R37, RZ, 0x1f, R34 ;  /* 0x0000001fff257819 */ /* 0x001fe20000011422 */
[----:B------:R-:W0:Y:S01]  /*43a0*/  LDCU UR7, c[0x0][0x3b0] ;  /* 0x00007600ff0777ac */ /* 0x000e220008000800 */
[----:B------:R-:W-:Y:S02]  /*43b0*/  SHF.R.S32.HI R45, RZ, 0x1f, R35 ;  /* 0x0000001fff2d7819 */ /* 0x000fe40000011423 */
[-C--:B------:R-:W-:Y:S02]  /*43c0*/  IADD3 R38, P0, PT, R34, R80.reuse, RZ ;  /* 0x0000005022267210 */ /* 0x080fe40007f1e0ff */
[-C--:B------:R-:W-:Y:S02]  /*43d0*/  IADD3 R44, P6, PT, R35, R80.reuse, RZ ;  /* 0x00000050232c7210 */ /* 0x080fe40007fde0ff */
[----:B------:R-:W-:Y:S02]  /*43e0*/  PRMT R207, RZ, 0x7610, R207 ;  /* 0x00007610ffcf7816 */ /* 0x000fe400000000cf */
[----:B------:R-:W-:Y:S01]  /*43f0*/  SHF.R.U64 R36, R79, 0x1a, RZ ;  /* 0x0000001a4f247819 */ /* 0x000fe200000012ff */
[--C-:B------:R-:W-:Y:S01]  /*4400*/  IMAD.X R39, R37, 0x1, R65.reuse, P0 ;  /* 0x0000000125277824 */ /* 0x100fe200000e0641 */
[----:B------:R-:W-:Y:S01]  /*4410*/  PRMT R210, RZ, 0x7610, R210 ;  /* 0x00007610ffd27816 */ /* 0x000fe200000000d2 */
[----:B------:R-:W-:Y:S01]  /*4420*/  IMAD.X R45, R45, 0x1, R65, P6 ;  /* 0x000000012d2d7824 */ /* 0x000fe200030e0641 */
[----:B------:R-:W-:Y:S01]  /*4430*/  SHF.R.U64 R46, R79, 0x1b, RZ ;  /* 0x0000001b4f2e7819 */ /* 0x000fe200000012ff */
[C---:B------:R-:W-:Y:S01]  /*4440*/  IMAD R37, R127.reuse, 0x25, RZ ;  /* 0x000000257f257824 */ /* 0x040fe200078e02ff */
[----:B------:R-:W-:Y:S01]  /*4450*/  PRMT R187, RZ, 0x7610, R187 ;  /* 0x00007610ffbb7816 */ /* 0x000fe200000000bb */
[----:B------:R0:W2:Y:S01]  /*4460*/  @P3 LDG.E.U8 R207, desc[UR26][R42.64] ;  /* 0x0000001a2acf3981 */ /* 0x0000a2000c1e1100 */
[----:B------:R-:W-:Y:S01]  /*4470*/  LOP3.LUT P0, RZ, R36, 0x1, RZ, 0xc0, !PT ;  /* 0x0000000124ff7812 */ /* 0x000fe2000780c0ff */
[----:B------:R-:W-:Y:S01]  /*4480*/  IMAD R36, R127, 0x24, RZ ;  /* 0x000000247f247824 */ /* 0x000fe200078e02ff */
[----:B------:R-:W-:Y:S01]  /*4490*/  LOP3.LUT P3, RZ, R46, 0x1, RZ, 0xc0, !PT ;  /* 0x000000012eff7812 */ /* 0x000fe2000786c0ff */
[----:B------:R-:W2:Y:S01]  /*44a0*/  @P5 LDG.E.U8 R210, desc[UR26][R44.64] ;  /* 0x0000001a2cd25981 */ /* 0x000ea2000c1e1100 */
[----:B------:R-:W-:-:S02]  /*44b0*/  IADD3 R48, P5, PT, R37, R80, RZ ;  /* 0x0000005025307210 */ /* 0x000fc40007fbe0ff */
[----:B-1----:R-:W-:Y:S01]  /*44c0*/  SHF.R.S32.HI R41, RZ, 0x1f, R36 ;  /* 0x0000001fff297819 */ /* 0x002fe20000011424 */
[----:B------:R1:W2:Y:S01]  /*44d0*/  @P4 LDG.E.U8 R187, desc[UR26][R38.64] ;  /* 0x0000001a26bb4981 */ /* 0x0002a2000c1e1100 */
[----:B0-----:R-:W-:Y:S02]  /*44e0*/  SHF.R.S32.HI R43, RZ, 0x1f, R37 ;  /* 0x0000001fff2b7819 */ /* 0x001fe40000011425 */
[----:B------:R-:W-:Y:S02]  /*44f0*/  IADD3 R40, P4, PT, R36, R80, RZ ;  /* 0x0000005024287210 */ /* 0x000fe40007f9e0ff */
[----:B------:R-:W-:Y:S01]  /*4500*/  SHF.R.U64 R42, R79, 0x18, RZ ;  /* 0x000000184f2a7819 */ /* 0x000fe200000012ff */
[--C-:B------:R-:W-:Y:S01]  /*4510*/  IMAD.X R49, R43, 0x1, R65.reuse, P5 ;  /* 0x000000012b317824 */ /* 0x100fe200028e0641 */
[----:B------:R-:W-:Y:S02]  /*4520*/  SHF.R.U64 R46, R79, 0x19, RZ ;  /* 0x000000194f2e7819 */ /* 0x000fe400000012ff */
[----:B------:R-:W-:Y:S01]  /*4530*/  PRMT R188, RZ, 0x7610, R188 ;  /* 0x00007610ffbc7816 */ /* 0x000fe200000000bc */
[C---:B-1----:R-:W-:Y:S01]  /*4540*/  IMAD R39, R127.reuse, 0x27, RZ ;  /* 0x000000277f277824 */ /* 0x042fe200078e02ff */
[----:B------:R-:W-:Y:S01]  /*4550*/  LOP3.LUT P5, RZ, R42, 0x1, RZ, 0xc0, !PT ;  /* 0x000000012aff7812 */ /* 0x000fe200078ac0ff */
[----:B------:R-:W-:Y:S01]  /*4560*/  IMAD R38, R127, 0x26, RZ ;  /* 0x000000267f267824 */ /* 0x000fe200078e02ff */
[----:B------:R-:W-:Y:S01]  /*4570*/  PRMT R194, RZ, 0x7610, R194 ;  /* 0x00007610ffc27816 */ /* 0x000fe200000000c2 */
[----:B------:R-:W-:Y:S01]  /*4580*/  IMAD.X R41, R41, 0x1, R65, P4 ;  /* 0x0000000129297824 */ /* 0x000fe200020e0641 */
[----:B------:R-:W-:Y:S01]  /*4590*/  LOP3.LUT P4, RZ, R46, 0x1, RZ, 0xc0, !PT ;  /* 0x000000012eff7812 */ /* 0x000fe2000788c0ff */
[----:B------:R-:W2:Y:S01]  /*45a0*/  @P0 LDG.E.U8 R188, desc[UR26][R48.64] ;  /* 0x0000001a30bc0981 */ /* 0x000ea2000c1e1100 */
[----:B------:R-:W-:-:S02]  /*45b0*/  SHF.R.S32.HI R45, RZ, 0x1f, R39 ;  /* 0x0000001fff2d7819 */ /* 0x000fc40000011427 */
[----:B------:R-:W-:Y:S01]  /*45c0*/  SHF.R.U64 R47, R79, 0x17, RZ ;  /* 0x000000174f2f7819 */ /* 0x000fe200000012ff */
[----:B------:R0:W2:Y:S01]  /*45d0*/  @P3 LDG.E.U8 R194, desc[UR26][R40.64] ;  /* 0x0000001a28c23981 */ /* 0x0000a2000c1e1100 */
[-C--:B------:R-:W-:Y:S02]  /*45e0*/  IADD3 R46, P6, PT, R39, R80.reuse, RZ ;  /* 0x00000050272e7210 */ /* 0x080fe40007fde0ff */
[----:B------:R-:W-:Y:S02]  /*45f0*/  SHF.R.S32.HI R43, RZ, 0x1f, R38 ;  /* 0x0000001fff2b7819 */ /* 0x000fe40000011426 */
[----:B------:R-:W-:Y:S02]  /*4600*/  IADD3 R42, P0, PT, R38, R80, RZ ;  /* 0x00000050262a7210 */ /* 0x000fe40007f1e0ff */
[----:B------:R-:W-:Y:S02]  /*4610*/  SHF.R.U64 R44, R79, 0x16, RZ ;  /* 0x000000164f2c7819 */ /* 0x000fe400000012ff */
[----:B------:R-:W-:Y:S01]  /*4620*/  LOP3.LUT P3, RZ, R47, 0x1, RZ, 0xc0, !PT ;  /* 0x000000012fff7812 */ /* 0x000fe2000786c0ff */
[--C-:B------:R-:W-:Y:S01]  /*4630*/  IMAD.X R47, R45, 0x1, R65.reuse, P6 ;  /* 0x000000012d2f7824 */ /* 0x100fe200030e0641 */
[----:B------:R-:W-:Y:S01]  /*4640*/  PRMT R154, RZ, 0x7610, R154 ;  /* 0x00007610ff9a7816 */ /* 0x000fe2000000009a */
[----:B0-----:R-:W-:Y:S01]  /*4650*/  IMAD R41, R127, 0x29, RZ ;  /* 0x000000297f297824 */ /* 0x001fe200078e02ff */
[----:B------:R-:W-:Y:S01]  /*4660*/  PRMT R152, RZ, 0x7610, R152 ;  /* 0x00007610ff987816 */ /* 0x000fe20000000098 */
[----:B------:R-:W-:Y:S01]  /*4670*/  IMAD.X R43, R43, 0x1, R65, P0 ;  /* 0x000000012b2b7824 */ /* 0x000fe200000e0641 */
[----:B------:R-:W-:Y:S01]  /*4680*/  LOP3.LUT P0, RZ, R44, 0x1, RZ, 0xc0, !PT ;  /* 0x000000012cff7812 */ /* 0x000fe2000780c0ff */
[----:B------:R-:W-:Y:S01]  /*4690*/  IMAD R40, R127, 0x28, RZ ;  /* 0x000000287f287824 */ /* 0x000fe200078e02ff */
[----:B------:R-:W2:Y:S01]  /*46a0*/  @P5 LDG.E.U8 R154, desc[UR26][R46.64] ;  /* 0x0000001a2e9a5981 */ /* 0x000ea2000c1e1100 */
[----:B------:R-:W-:-:S02]  /*46b0*/  SHF.R.S32.HI R49, RZ, 0x1f, R41 ;  /* 0x0000001fff317819 */ /* 0x000fc40000011429 */
[-C--:B------:R-:W-:Y:S01]  /*46c0*/  IADD3 R48, P5, PT, R41, R80.reuse, RZ ;  /* 0x0000005029307210 */ /* 0x080fe20007fbe0ff */
[----:B------:R0:W2:Y:S01]  /*46d0*/  @P4 LDG.E.U8 R152, desc[UR26][R42.64] ;  /* 0x0000001a2a984981 */ /* 0x0000a2000c1e1100 */
[----:B------:R-:W-:Y:S02]  /*46e0*/  SHF.R.S32.HI R45, RZ, 0x1f, R40 ;  /* 0x0000001fff2d7819 */ /* 0x000fe40000011428 */
[----:B------:R-:W-:Y:S02]  /*46f0*/  IADD3 R44, P4, PT, R40, R80, RZ ;  /* 0x00000050282c7210 */ /* 0x000fe40007f9e0ff */
[----:B------:R-:W-:Y:S01]  /*4700*/  SHF.R.U64 R50, R79, 0x14, RZ ;  /* 0x000000144f327819 */ /* 0x000fe200000012ff */
[----:B------:R-:W-:Y:S01]  /*4710*/  IMAD.X R49, R49, 0x1, R65, P5 ;  /* 0x0000000131317824 */ /* 0x000fe200028e0641 */
[----:B------:R-:W-:Y:S02]  /*4720*/  SHF.R.U64 R51, R79, 0x15, RZ ;  /* 0x000000154f337819 */ /* 0x000fe400000012ff */
[----:B------:R-:W-:Y:S01]  /*4730*/  PRMT R211, RZ, 0x7610, R211 ;  /* 0x00007610ffd37816 */ /* 0x000fe200000000d3 */
[C---:B0-----:R-:W-:Y:S01]  /*4740*/  IMAD R43, R127.reuse, 0x2b, RZ ;  /* 0x0000002b7f2b7824 */ /* 0x041fe200078e02ff */
[----:B------:R-:W-:Y:S01]  /*4750*/  LOP3.LUT P5, RZ, R50, 0x1, RZ, 0xc0, !PT ;  /* 0x0000000132ff7812 */ /* 0x000fe200078ac0ff */
[----:B------:R-:W-:Y:S01]  /*4760*/  IMAD R42, R127, 0x2a, RZ ;  /* 0x0000002a7f2a7824 */ /* 0x000fe200078e02ff */
[----:B------:R-:W-:Y:S01]  /*4770*/  PRMT R246, RZ, 0x7610, R246 ;  /* 0x00007610fff67816 */ /* 0x000fe200000000f6 */
[----:B------:R-:W-:Y:S01]  /*4780*/  IMAD.X R45, R45, 0x1, R65, P4 ;  /* 0x000000012d2d7824 */ /* 0x000fe200020e0641 */
[----:B------:R-:W-:Y:S01]  /*4790*/  LOP3.LUT P4, RZ, R51, 0x1, RZ, 0xc0, !PT ;  /* 0x0000000133ff7812 */ /* 0x000fe2000788c0ff */
[----:B------:R-:W2:Y:S01]  /*47a0*/  @P0 LDG.E.U8 R211, desc[UR26][R48.64] ;  /* 0x0000001a30d30981 */ /* 0x000ea2000c1e1100 */
[----:B------:R-:W-:-:S02]  /*47b0*/  SHF.R.S32.HI R51, RZ, 0x1f, R43 ;  /* 0x0000001fff337819 */ /* 0x000fc4000001142b */
[-C--:B------:R-:W-:Y:S01]  /*47c0*/  IADD3 R50, P6, PT, R43, R80.reuse, RZ ;  /* 0x000000502b327210 */ /* 0x080fe20007fde0ff */
[----:B------:R0:W2:Y:S01]  /*47d0*/  @P3 LDG.E.U8 R246, desc[UR26][R44.64] ;  /* 0x0000001a2cf63981 */ /* 0x0000a2000c1e1100 */
[----:B------:R-:W-:Y:S02]  /*47e0*/  SHF.R.S32.HI R47, RZ, 0x1f, R42 ;  /* 0x0000001fff2f7819 */ /* 0x000fe4000001142a */
[----:B------:R-:W-:Y:S01]  /*47f0*/  IADD3 R46, P0, PT, R42, R80, RZ ;  /* 0x000000502a2e7210 */ /* 0x000fe20007f1e0ff */
[--C-:B------:R-:W-:Y:S01]  /*4800*/  IMAD.X R51, R51, 0x1, R65.reuse, P6 ;  /* 0x0000000133337824 */ /* 0x100fe200030e0641 */
[----:B------:R-:W-:Y:S02]  /*4810*/  PRMT R220, RZ, 0x7610, R220 ;  /* 0x00007610ffdc7816 */ /* 0x000fe400000000dc */
[----:B------:R-:W-:Y:S01]  /*4820*/  SHF.R.U64 R53, R79, 0x13, RZ ;  /* 0x000000134f357819 */ /* 0x000fe200000012ff */
[----:B------:R-:W-:Y:S01]  /*4830*/  IMAD.X R47, R47, 0x1, R65, P0 ;  /* 0x000000012f2f7824 */ /* 0x000fe200000e0641 */
[----:B------:R-:W-:Y:S01]  /*4840*/  SHF.R.U64 R52, R79, 0x12, RZ ;  /* 0x000000124f347819 */ /* 0x000fe200000012ff */
[C---:B0-----:R-:W-:Y:S01]  /*4850*/  IMAD R45, R127.reuse, 0x2d, RZ ;  /* 0x0000002d7f2d7824 */ /* 0x041fe200078e02ff */
[----:B------:R-:W-:Y:S01]  /*4860*/  PRMT R185, RZ, 0x7610, R185 ;  /* 0x00007610ffb97816 */ /* 0x000fe200000000b9 */
[----:B------:R-:W-:Y:S01]  /*4870*/  IMAD R44, R127, 0x2c, RZ ;  /* 0x0000002c7f2c7824 */ /* 0x000fe200078e02ff */
[----:B------:R-:W-:Y:S01]  /*4880*/  LOP3.LUT P3, RZ, R53, 0x1, RZ, 0xc0, !PT ;  /* 0x0000000135ff7812 */ /* 0x000fe2000786c0ff */
[----:B------:R-:W2:Y:S01]  /*4890*/  @P5 LDG.E.U8 R220, desc[UR26][R50.64] ;  /* 0x0000001a32dc5981 */ /* 0x000ea2000c1e1100 */
[----:B------:R-:W-:-:S02]  /*48a0*/  LOP3.LUT P0, RZ, R52, 0x1, RZ, 0xc0, !PT ;  /* 0x0000000134ff7812 */ /* 0x000fc4000780c0ff */
[----:B------:R-:W-:Y:S01]  /*48b0*/  SHF.R.S32.HI R53, RZ, 0x1f, R45 ;  /* 0x0000001fff357819 */ /* 0x000fe2000001142d */
[----:B------:R0:W2:Y:S01]  /*48c0*/  @P4 LDG.E.U8 R185, desc[UR26][R46.64] ;  /* 0x0000001a2eb94981 */ /* 0x0000a2000c1e1100 */
[-C--:B------:R-:W-:Y:S02]  /*48d0*/  IADD3 R52, P5, PT, R45, R80.reuse, RZ ;  /* 0x000000502d347210 */ /* 0x080fe40007fbe0ff */
[----:B------:R-:W-:Y:S02]  /*48e0*/  SHF.R.S32.HI R49, RZ, 0x1f, R44 ;  /* 0x0000001fff317819 */ /* 0x000fe4000001142c */
[----:B------:R-:W-:Y:S02]  /*48f0*/  IADD3 R48, P4, PT, R44, R80, RZ ;  /* 0x000000502c307210 */ /* 0x000fe40007f9e0ff */
[----:B------:R-:W-:Y:S01]  /*4900*/  SHF.R.U64 R54, R79, 0x10, RZ ;  /* 0x000000104f367819 */ /* 0x000fe200000012ff */
[--C-:B------:R-:W-:Y:S01]  /*4910*/  IMAD.X R53, R53, 0x1, R65.reuse, P5 ;  /* 0x0000000135357824 */ /* 0x100fe200028e0641 */
[----:B------:R-:W-:Y:S01]  /*4920*/  SHF.R.U64 R55, R79, 0x11, RZ ;  /* 0x000000114f377819 */ /* 0x000fe200000012ff */
[----:B0-----:R-:W-:Y:S01]  /*4930*/  IMAD R47, R127, 0x2f, RZ ;  /* 0x0000002f7f2f7824 */ /* 0x001fe200078e02ff */
[----:B------:R-:W-:Y:S01]  /*4940*/  LOP3.LUT P5, RZ, R54, 0x1, RZ, 0xc0, !PT ;  /* 0x0000000136ff7812 */ /* 0x000fe200078ac0ff */
[----:B------:R-:W-:Y:S01]  /*4950*/  IMAD.X R49, R49, 0x1, R65, P4 ;  /* 0x0000000131317824 */ /* 0x000fe200020e0641 */
[----:B------:R-:W-:-:S02]  /*4960*/  PRMT R204, RZ, 0x7610, R204 ;  /* 0x00007610ffcc7816 */ /* 0x000fc400000000cc */
[----:B------:R-:W-:Y:S01]  /*4970*/  PRMT R190, RZ, 0x7610, R190 ;  /* 0x00007610ffbe7816 */ /* 0x000fe200000000be */
[----:B------:R-:W-:Y:S01]  /*4980*/  IMAD R46, R127, 0x2e, RZ ;  /* 0x0000002e7f2e7824 */ /* 0x000fe200078e02ff */
[----:B------:R-:W-:Y:S02]  /*4990*/  LOP3.LUT P4, RZ, R55, 0x1, RZ, 0xc0, !PT ;  /* 0x0000000137ff7812 */ /* 0x000fe4000788c0ff */
[----:B------:R-:W-:Y:S01]  /*49a0*/  SHF.R.S32.HI R55, RZ, 0x1f, R47 ;  /* 0x0000001fff377819 */ /* 0x000fe2000001142f */
[----:B------:R0:W2:Y:S01]  /*49b0*/  @P3 LDG.E.U8 R204, desc[UR26][R48.64] ;  /* 0x0000001a30cc3981 */ /* 0x0000a2000c1e1100 */
[----:B------:R-:W-:Y:S02]  /*49c0*/  SHF.R.U64 R57, R79, 0xf, RZ ;  /* 0x0000000f4f397819 */ /* 0x000fe400000012ff */
[----:B------:R-:W-:Y:S01]  /*49d0*/  IADD3 R56, P6, PT, R47, R80, RZ ;  /* 0x000000502f387210 */ /* 0x000fe20007fde0ff */
[----:B------:R1:W2:Y:S01]  /*49e0*/  @P0 LDG.E.U8 R190, desc[UR26][R52.64] ;  /* 0x0000001a34be0981 */ /* 0x0002a2000c1e1100 */
[----:B------:R-:W-:-:S02]  /*49f0*/  SHF.R.S32.HI R51, RZ, 0x1f, R46 ;  /* 0x0000001fff337819 */ /* 0x000fc4000001142e */
[----:B------:R-:W-:Y:S02]  /*4a00*/  IADD3 R50, P0, PT, R46, R80, RZ ;  /* 0x000000502e327210 */ /* 0x000fe40007f1e0ff */
[----:B------:R-:W-:Y:S01]  /*4a10*/  LOP3.LUT P3, RZ, R57, 0x1, RZ, 0xc0, !PT ;  /* 0x0000000139ff7812 */ /* 0x000fe2000786c0ff */
[--C-:B------:R-:W-:Y:S01]  /*4a20*/  IMAD.X R57, R55, 0x1, R65.reuse, P6 ;  /* 0x0000000137397824 */ /* 0x100fe200030e0641 */
[----:B------:R-:W-:Y:S01]  /*4a30*/  PRMT R158, RZ, 0x7610, R158 ;  /* 0x00007610ff9e7816 */ /* 0x000fe2000000009e */
[----:B0-----:R-:W-:Y:S01]  /*4a40*/  IMAD R49, R127, 0x31, RZ ;  /* 0x000000317f317824 */ /* 0x001fe200078e02ff */
[----:B------:R-:W-:Y:S01]  /*4a50*/  SHF.R.U64 R54, R79, 0xe, RZ ;  /* 0x0000000e4f367819 */ /* 0x000fe200000012ff */
[----:B------:R-:W-:Y:S01]  /*4a60*/  IMAD.X R51, R51, 0x1, R65, P0 ;  /* 0x0000000133337824 */ /* 0x000fe200000e0641 */
[----:B------:R-:W-:Y:S01]  /*4a70*/  PRMT R156, RZ, 0x7610, R156 ;  /* 0x00007610ff9c7816 */ /* 0x000fe2000000009c */
[----:B------:R-:W-:Y:S01]  /*4a80*/  IMAD R48, R127, 0x30, RZ ;  /* 0x000000307f307824 */ /* 0x000fe200078e02ff */
[----:B------:R-:W-:Y:S01]  /*4a90*/  LOP3.LUT P0, RZ, R54, 0x1, RZ, 0xc0, !PT ;  /* 0x0000000136ff7812 */ /* 0x000fe2000780c0ff */
[----:B------:R-:W2:Y:S01]  /*4aa0*/  @P5 LDG.E.U8 R158, desc[UR26][R56.64] ;  /* 0x0000001a389e5981 */ /* 0x000ea2000c1e1100 */
[----:B------:R-:W-:-:S02]  /*4ab0*/  SHF.R.S32.HI R55, RZ, 0x1f, R49 ;  /* 0x0000001fff377819 */ /* 0x000fc40000011431 */
[-C--:B------:R-:W-:Y:S01]  /*4ac0*/  IADD3 R54, P5, PT, R49, R80.reuse, RZ ;  /* 0x0000005031367210 */ /* 0x080fe20007fbe0ff */
[----:B------:R0:W2:Y:S01]  /*4ad0*/  @P4 LDG.E.U8 R156, desc[UR26][R50.64] ;  /* 0x0000001a329c4981 */ /* 0x0000a2000c1e1100 */
[----:B------:R-:W-:Y:S02]  /*4ae0*/  SHF.R.U64 R58, R79, 0xc, RZ ;  /* 0x0000000c4f3a7819 */ /* 0x000fe400000012ff */
[----:B-1----:R-:W-:Y:S01]  /*4af0*/  SHF.R.S32.HI R53, RZ, 0x1f, R48 ;  /* 0x0000001fff357819 */ /* 0x002fe20000011430 */
[----:B------:R-:W-:Y:S01]  /*4b00*/  IMAD.X R55, R55, 0x1, R65, P5 ;  /* 0x0000000137377824 */ /* 0x000fe200028e0641 */
[----:B------:R-:W-:Y:S02]  /*4b10*/  IADD3 R52, P4, PT, R48, R80, RZ ;  /* 0x0000005030347210 */ /* 0x000fe40007f9e0ff */
[----:B------:R-:W-:Y:S01]  /*4b20*/  LOP3.LUT P5, RZ, R58, 0x1, RZ, 0xc0, !PT ;  /* 0x000000013aff7812 */ /* 0x000fe200078ac0ff */
[C---:B0-----:R-:W-:Y:S01]  /*4b30*/  IMAD R51, R127.reuse, 0x33, RZ ;  /* 0x000000337f337824 */ /* 0x041fe200078e02ff */
[----:B------:R-:W-:Y:S01]  /*4b40*/  PRMT R197, RZ, 0x7610, R197 ;  /* 0x00007610ffc57816 */ /* 0x000fe200000000c5 */
[----:B------:R-:W-:Y:S01]  /*4b50*/  IMAD R50, R127, 0x32, RZ ;  /* 0x000000327f327824 */ /* 0x000fe200078e02ff */
[----:B------:R-:W-:Y:S01]  /*4b60*/  PRMT R244, RZ, 0x7610, R244 ;  /* 0x00007610fff47816 */ /* 0x000fe200000000f4 */
[----:B------:R-:W-:Y:S01]  /*4b70*/  IMAD.X R53, R53, 0x1, R65, P4 ;  /* 0x0000000135357824 */ /* 0x000fe200020e0641 */
[----:B------:R-:W-:-:S02]  /*4b80*/  SHF.R.S32.HI R61, RZ, 0x1f, R51 ;  /* 0x0000001fff3d7819 */ /* 0x000fc40000011433 */
[-C--:B------:R-:W-:Y:S01]  /*4b90*/  IADD3 R60, P6, PT, R51, R80.reuse, RZ ;  /* 0x00000050333c7210 */ /* 0x080fe20007fde0ff */
[----:B------:R-:W2:Y:S01]  /*4ba0*/  @P0 LDG.E.U8 R197, desc[UR26][R54.64] ;  /* 0x0000001a36c50981 */ /* 0x000ea2000c1e1100 */
[----:B------:R-:W-:Y:S02]  /*4bb0*/  SHF.R.U64 R59, R79, 0xd, RZ ;  /* 0x0000000d4f3b7819 */ /* 0x000fe400000012ff */
[----:B------:R-:W-:Y:S01]  /*4bc0*/  SHF.R.S32.HI R57, RZ, 0x1f, R50 ;  /* 0x0000001fff397819 */ /* 0x000fe20000011432 */
[----:B------:R0:W2:Y:S01]  /*4bd0*/  @P3 LDG.E.U8 R244, desc[UR26][R52.64] ;  /* 0x0000001a34f43981 */ /* 0x0000a2000c1e1100 */
[----:B------:R-:W-:Y:S01]  /*4be0*/  IADD3 R58, P0, PT, R50, R80, RZ ;  /* 0x00000050323a7210 */ /* 0x000fe20007f1e0ff */
[----:B------:R-:W-:Y:S01]  /*4bf0*/  IMAD.X R61, R61, 0x1, R65, P6 ;  /* 0x000000013d3d7824 */ /* 0x000fe200030e0641 */
[----:B------:R-:W-:Y:S02]  /*4c00*/  PRMT R222, RZ, 0x7610, R222 ;  /* 0x00007610ffde7816 */ /* 0x000fe400000000de */
[----:B------:R-:W-:-:S02]  /*4c10*/  SHF.R.U64 R56, R79, 0xa, RZ ;  /* 0x0000000a4f387819 */ /* 0x000fc400000012ff */
[----:B------:R-:W-:Y:S01]  /*4c20*/  LOP3.LUT P4, RZ, R59, 0x1, RZ, 0xc0, !PT ;  /* 0x000000013bff7812 */ /* 0x000fe2000788c0ff */
[----:B0-----:R-:W-:Y:S01]  /*4c30*/  IMAD R52, R127, 0x34, RZ ;  /* 0x000000347f347824 */ /* 0x001fe200078e02ff */
[----:B------:R-:W-:Y:S01]  /*4c40*/  SHF.R.U64 R62, R79, 0xb, RZ ;  /* 0x0000000b4f3e7819 */ /* 0x000fe200000012ff */
[----:B------:R-:W-:Y:S01]  /*4c50*/  IMAD.X R59, R57, 0x1, R65, P0 ;  /* 0x00000001393b7824 */ /* 0x000fe200000e0641 */
[----:B------:R-:W-:Y:S01]  /*4c60*/  LOP3.LUT P0, RZ, R56, 0x1, RZ, 0xc0, !PT ;  /* 0x0000000138ff7812 */ /* 0x000fe2000780c0ff */
[----:B------:R-:W2:Y:S01]  /*4c70*/  @P5 LDG.E.U8 R222, desc[UR26][R60.64] ;  /* 0x0000001a3cde5981 */ /* 0x000ea2000c1e1100 */
[----:B------:R-:W-:Y:S01]  /*4c80*/  SHF.R.S32.HI R55, RZ, 0x1f, R52 ;  /* 0x0000001fff377819 */ /* 0x000fe20000011434 */
[----:B------:R-:W-:Y:S01]  /*4c90*/  IMAD R53, R127, 0x35, RZ ;  /* 0x000000357f357824 */ /* 0x000fe200078e02ff */
[----:B------:R-:W-:Y:S02]  /*4ca0*/  IADD3 R56, P5, PT, R52, R80, RZ ;  /* 0x0000005034387210 */ /* 0x000fe40007fbe0ff */
[----:B------:R-:W-:-:S02]  /*4cb0*/  LOP3.LUT P3, RZ, R62, 0x1, RZ, 0xc0, !PT ;  /* 0x000000013eff7812 */ /* 0x000fc4000786c0ff */
[----:B------:R-:W-:Y:S01]  /*4cc0*/  PRMT R133, RZ, 0x7610, R133 ;  /* 0x00007610ff857816 */ /* 0x000fe20000000085 */
[----:B------:R-:W-:Y:S01]  /*4cd0*/  IMAD.X R57, R55, 0x1, R65, P5 ;  /* 0x0000000137397824 */ /* 0x000fe200028e0641 */
[----:B------:R-:W-:Y:S02]  /*4ce0*/  SHF.R.S32.HI R55, RZ, 0x1f, R53 ;  /* 0x0000001fff377819 */ /* 0x000fe40000011435 */
[----:B------:R-:W-:Y:S02]  /*4cf0*/  IADD3 R66, P6, PT, R53, R80, RZ ;  /* 0x0000005035427210 */ /* 0x000fe40007fde0ff */
[----:B------:R0:W2:Y:S01]  /*4d00*/  @P4 LDG.E.U8 R133, desc[UR26][R58.64] ;  /* 0x0000001a3a854981 */ /* 0x0000a2000c1e1100 */
[----:B------:R-:W-:Y:S02]  /*4d10*/  PRMT R206, RZ, 0x7610, R206 ;  /* 0x00007610ffce7816 */ /* 0x000fe400000000ce */
[----:B------:R-:W-:Y:S01]  /*4d20*/  PRMT R192, RZ, 0x7610, R192 ;  /* 0x00007610ffc07816 */ /* 0x000fe200000000c0 */
[----:B------:R-:W-:Y:S01]  /*4d30*/  IMAD.X R67, R55, 0x1, R65, P6 ;  /* 0x0000000137437824 */ /* 0x000fe200030e0641 */
[----:B------:R-:W-:Y:S01]  /*4d40*/  SHF.R.U64 R54, R79, 0x9, RZ ;  /* 0x000000094f367819 */ /* 0x000fe200000012ff */
[----:B------:R-:W-:Y:S01]  /*4d50*/  IMAD R55, R127, 0x37, RZ ;  /* 0x000000377f377824 */ /* 0x000fe200078e02ff */
[----:B------:R1:W2:Y:S01]  /*4d60*/  @P3 LDG.E.U8 R206, desc[UR26][R56.64] ;  /* 0x0000001a38ce3981 */ /* 0x0002a2000c1e1100 */
[----:B0-----:R-:W-:-:S03]  /*4d70*/  SHF.R.U64 R58, R79, 0x8, RZ ;  /* 0x000000084f3a7819 */ /* 0x001fc600000012ff */
[----:B------:R0:W2:Y:S01]  /*4d80*/  @P0 LDG.E.U8 R192, desc[UR26][R66.64] ;  /* 0x0000001a42c00981 */ /* 0x0000a2000c1e1100 */
[----:B------:R-:W-:Y:S02]  /*4d90*/  LOP3.LUT P4, RZ, R54, 0x1, RZ, 0xc0, !PT ;  /* 0x0000000136ff7812 */ /* 0x000fe4000788c0ff */
[----:B------:R-:W-:Y:S01]  /*4da0*/  LOP3.LUT P5, RZ, R58, 0x1, RZ, 0xc0, !PT ;  /* 0x000000013aff7812 */ /* 0x000fe200078ac0ff */
[----:B------:R-:W-:Y:S01]  /*4db0*/  IMAD R54, R127, 0x36, RZ ;  /* 0x000000367f367824 */ /* 0x000fe200078e02ff */
[-C--:B------:R-:W-:Y:S02]  /*4dc0*/  IADD3 R60, P0, PT, R55, R80.reuse, RZ ;  /* 0x00000050373c7210 */ /* 0x080fe40007f1e0ff */
[----:B-1----:R-:W-:Y:S02]  /*4dd0*/  SHF.R.S32.HI R57, RZ, 0x1f, R55 ;  /* 0x0000001fff397819 */ /* 0x002fe40000011437 */
[----:B------:R-:W-:Y:S01]  /*4de0*/  PRMT R162, RZ, 0x7610, R162 ;  /* 0x00007610ffa27816 */ /* 0x000fe200000000a2 */
[----:B------:R-:W-:Y:S01]  /*4df0*/  IMAD R56, R127, 0x38, RZ ;  /* 0x000000387f387824 */ /* 0x000fe200078e02ff */
[----:B------:R-:W-:Y:S01]  /*4e00*/  SHF.R.S32.HI R59, RZ, 0x1f, R54 ;  /* 0x0000001fff3b7819 */ /* 0x000fe20000011436 */
[----:B------:R-:W-:Y:S01]  /*4e10*/  IMAD.X R61, R57, 0x1, R65, P0 ;  /* 0x00000001393d7824 */ /* 0x000fe200000e0641 */
[----:B------:R-:W-:-:S02]  /*4e20*/  IADD3 R62, P3, PT, R54, R80, RZ ;  /* 0x00000050363e7210 */ /* 0x000fc40007f7e0ff */
[----:B------:R-:W-:Y:S02]  /*4e30*/  PRMT R160, RZ, 0x7610, R160 ;  /* 0x00007610ffa07816 */ /* 0x000fe400000000a0 */
[----:B------:R-:W2:Y:S01]  /*4e40*/  @P5 LDG.E.U8 R162, desc[UR26][R60.64] ;  /* 0x0000001a3ca25981 */ /* 0x000ea2000c1e1100 */
[--C-:B------:R-:W-:Y:S01]  /*4e50*/  IMAD.X R63, R59, 0x1, R65.reuse, P3 ;  /* 0x000000013b3f7824 */ /* 0x100fe200018e0641 */
[----:B------:R-:W-:Y:S01]  /*4e60*/  SHF.R.S32.HI R59, RZ, 0x1f, R56 ;  /* 0x0000001fff3b7819 */ /* 0x000fe20000011438 */
[----:B------:R-:W-:Y:S01]  /*4e70*/  IMAD R57, R127, 0x39, RZ ;  /* 0x000000397f397824 */ /* 0x000fe200078e02ff */
[-C--:B0-----:R-:W-:Y:S02]  /*4e80*/  IADD3 R66, P5, PT, R56, R80.reuse, RZ ;  /* 0x0000005038427210 */ /* 0x081fe40007fbe0ff */
[----:B------:R-:W-:Y:S01]  /*4e90*/  SHF.R.U64 R58, R79, 0x7, RZ ;  /* 0x000000074f3a7819 */ /* 0x000fe200000012ff */
[----:B------:R0:W2:Y:S01]  /*4ea0*/  @P4 LDG.E.U8 R160, desc[UR26][R62.64] ;  /* 0x0000001a3ea04981 */ /* 0x0000a2000c1e1100 */
[----:B------:R-:W-:Y:S01]  /*4eb0*/  IADD3 RZ, P4, PT, R57, R80, RZ ;  /* 0x0000005039ff7210 */ /* 0x000fe20007f9e0ff */
[----:B------:R-:W-:Y:S01]  /*4ec0*/  IMAD.X R67, R59, 0x1, R65, P5 ;  /* 0x000000013b437824 */ /* 0x000fe200028e0641 */
[----:B------:R-:W-:-:S02]  /*4ed0*/  LOP3.LUT P3, RZ, R58, 0x1, RZ, 0xc0, !PT ;  /* 0x000000013aff7812 */ /* 0x000fc4000786c0ff */
[----:B------:R-:W-:Y:S02]  /*4ee0*/  SHF.R.S32.HI R59, RZ, 0x1f, R57 ;  /* 0x0000001fff3b7819 */ /* 0x000fe40000011439 */
[----:B0-----:R-:W-:-:S03]  /*4ef0*/  SHF.R.U64 R62, R79, 0x6, RZ ;  /* 0x000000064f3e7819 */ /* 0x001fc600000012ff */
[----:B------:R-:W-:Y:S01]  /*4f00*/  IMAD.X R65, R59, 0x1, R65, P4 ;  /* 0x000000013b417824 */ /* 0x000fe200020e0641 */
[----:B------:R-:W-:Y:S02]  /*4f10*/  LOP3.LUT P5, RZ, R62, 0x1, RZ, 0xc0, !PT ;  /* 0x000000013eff7812 */ /* 0x000fe400078ac0ff */
[----:B------:R-:W-:Y:S02]  /*4f20*/  PRMT R238, RZ, 0x7610, R238 ;  /* 0x00007610ffee7816 */ /* 0x000fe400000000ee */
[----:B------:R-:W-:Y:S01]  /*4f30*/  IADD3 R148, P4, PT, R130, UR20, RZ ;  /* 0x0000001482947c10 */ /* 0x000fe2000ff9e0ff */
[----:B------:R-:W-:Y:S01]  /*4f40*/  VIADD R58, R68, 0x3f ;  /* 0x0000003f443a7836 */ /* 0x000fe20000000000 */
[----:B------:R-:W-:Y:S01]  /*4f50*/  SHF.R.U64 R62, R79, 0x5, RZ ;  /* 0x000000054f3e7819 */ /* 0x000fe200000012ff */
[----:B------:R-:W-:Y:S01]  /*4f60*/  IMAD R60, R127, 0x3a, RZ ;  /* 0x0000003a7f3c7824 */ /* 0x000fe200078e02ff */
[----:B------:R-:W-:Y:S01]  /*4f70*/  PRMT R193, RZ, 0x7610, R193 ;  /* 0x00007610ffc17816 */ /* 0x000fe200000000c1 */
[----:B------:R-:W-:Y:S01]  /*4f80*/  IMAD.IADD R64, R57, 0x1, R148 ;  /* 0x0000000139407824 */ /* 0x000fe200078e0294 */
[----:B------:R0:W2:Y:S01]  /*4f90*/  @P3 LDG.E.U8 R238, desc[UR26][R66.64] ;  /* 0x0000001a42ee3981 */ /* 0x0000a2000c1e1100 */
[----:B------:R-:W-:-:S02]  /*4fa0*/  LOP3.LUT P3, RZ, R62, 0x1, RZ, 0xc0, !PT ;  /* 0x000000013eff7812 */ /* 0x000fc4000786c0ff */
[----:B------:R-:W-:Y:S01]  /*4fb0*/  SHF.R.U64 R63, R79, 0x3, RZ ;  /* 0x000000034f3f7819 */ /* 0x000fe200000012ff */
[----:B------:R-:W-:Y:S01]  /*4fc0*/  IMAD R61, R127, 0x3c, RZ ;  /* 0x0000003c7f3d7824 */ /* 0x000fe200078e02ff */
[----:B------:R-:W-:Y:S01]  /*4fd0*/  ISETP.GT.AND P0, PT, R58, 0x3f, PT ;  /* 0x0000003f3a00780c */ /* 0x000fe20003f04270 */
[----:B------:R-:W2:Y:S01]  /*4fe0*/  @P5 LDG.E.U8 R193, desc[UR26][R64.64] ;  /* 0x0000001a40c15981 */ /* 0x000ea2000c1e1100 */
[----:B------:R-:W-:Y:S02]  /*4ff0*/  IADD3.X R143, PT, PT, R150, UR21, RZ, P4, !PT ;  /* 0x00000015968f7c10 */ /* 0x000fe4000a7fe4ff */
[----:B------:R-:W-:Y:S02]  /*5000*/  SHF.R.S32.HI R62, RZ, 0x1f, R60 ;  /* 0x0000001fff3e7819 */ /* 0x000fe4000001143c */
[----:B0-----:R-:W-:Y:S02]  /*5010*/  IADD3 R66, P4, PT, R60, R148, RZ ;  /* 0x000000943c427210 */ /* 0x001fe40007f9e0ff */
[----:B------:R-:W-:-:S02]  /*5020*/  LOP3.LUT P5, RZ, R63, 0x1, RZ, 0xc0, !PT ;  /* 0x000000013fff7812 */ /* 0x000fc400078ac0ff */
[----:B------:R-:W-:Y:S01]  /*5030*/  ISETP.LT.AND P0, PT, R27, R68, P0 ;  /* 0x000000441b00720c */ /* 0x000fe20000701270 */
[----:B------:R-:W-:Y:S01]  /*5040*/  IMAD.X R67, R62, 0x1, R143, P4 ;  /* 0x000000013e437824 */ /* 0x000fe200020e068f */
[----:B------:R-:W-:Y:S02]  /*5050*/  PRMT R183, RZ, 0x7610, R183 ;  /* 0x00007610ffb77816 */ /* 0x000fe400000000b7 */
[----:B------:R-:W-:Y:S02]  /*5060*/  SHF.R.S32.HI R63, RZ, 0x1f, R61 ;  /* 0x0000001fff3f7819 */ /* 0x000fe4000001143d */
[----:B------:R-:W-:Y:S02]  /*5070*/  SHF.R.U64 R69, R79, 0x2, RZ ;  /* 0x000000024f457819 */ /* 0x000fe400000012ff */
[----:B------:R-:W-:Y:S01]  /*5080*/  IADD3 R68, P6, PT, R61, R148, RZ ;  /* 0x000000943d447210 */ /* 0x000fe20007fde0ff */
[----:B------:R-:W-:Y:S01]  /*5090*/  IMAD R76, R76, UR4, RZ ;  /* 0x000000044c4c7c24 */ /* 0x000fe2000f8e02ff */
[----:B------:R-:W-:Y:S01]  /*50a0*/  LOP3.LUT P4, RZ, R69, 0x1, RZ, 0xc0, !PT ;  /* 0x0000000145ff7812 */ /* 0x000fe2000788c0ff */
[----:B------:R0:W2:Y:S01]  /*50b0*/  @P3 LDG.E.U8 R183, desc[UR26][R66.64] ;  /* 0x0000001a42b73981 */ /* 0x0000a2000c1e1100 */
[----:B------:R-:W-:Y:S01]  /*50c0*/  PRMT R208, RZ, 0x7610, R208 ;  /* 0x00007610ffd07816 */ /* 0x000fe200000000d0 */
[----:B------:R-:W-:-:S02]  /*50d0*/  IMAD.X R69, R63, 0x1, R143, P6 ;  /* 0x000000013f457824 */ /* 0x000fc400030e068f */
[----:B------:R-:W-:Y:S02]  /*50e0*/  IMAD R74, R74, UR4, RZ ;  /* 0x000000044a4a7c24 */ /* 0x000fe4000f8e02ff */
[----:B------:R-:W-:Y:S01]  /*50f0*/  IMAD R73, R73, UR4, RZ ;  /* 0x0000000449497c24 */ /* 0x000fe2000f8e02ff */
[----:B------:R1:W2:Y:S01]  /*5100*/  @P5 LDG.E.U8 R208, desc[UR26][R68.64] ;  /* 0x0000001a44d05981 */ /* 0x0002a2000c1e1100 */
[-C--:B0-----:R-:W-:Y:S01]  /*5110*/  IADD3 R66, P6, PT, R76, R136.reuse, RZ ;  /* 0x000000884c427210 */ /* 0x081fe20007fde0ff */
[----:B------:R-:W-:Y:S01]  /*5120*/  IMAD R72, R72, UR7, RZ ;  /* 0x0000000748487c24 */ /* 0x000fe2000f8e02ff */
[-C--:B------:R-:W-:Y:S01]  /*5130*/  IADD3 R64, P5, PT, R74, R136.reuse, RZ ;  /* 0x000000884a407210 */ /* 0x080fe20007fbe0ff */
[----:B------:R-:W0:Y:S01]  /*5140*/  LDCU UR7, c[0x0][0x3b0] ;  /* 0x00007600ff0777ac */ /* 0x000e220008000800 */
[----:B------:R-:W-:Y:S02]  /*5150*/  LEA.HI.X.SX32 R67, R76, R141, 0x1, P6 ;  /* 0x0000008d4c437211 */ /* 0x000fe400030f0eff */
[----:B-1----:R-:W-:-:S02]  /*5160*/  IADD3 R68, P6, PT, R73, R136, RZ ;  /* 0x0000008849447210 */ /* 0x002fc40007fde0ff */
[-C--:B------:R-:W-:Y:S01]  /*5170*/  LEA.HI.X.SX32 R65, R74, R141.reuse, 0x1, P5 ;  /* 0x0000008d4a417211 */ /* 0x080fe200028f0eff */
[----:B------:R-:W-:Y:S01]  /*5180*/  IMAD R74, R70, UR8, RZ ;  /* 0x00000008464a7c24 */ /* 0x000fe2000f8e02ff */
[-C--:B------:R-:W-:Y:S01]  /*5190*/  LEA.HI.X.SX32 R69, R73, R141.reuse, 0x1, P6 ;  /* 0x0000008d49457211 */ /* 0x080fe200030f0eff */
[----:B------:R-:W-:Y:S01]  /*51a0*/  IMAD R76, R71, UR9, RZ ;  /* 0x00000009474c7c24 */ /* 0x000fe2000f8e02ff */
[-C--:B------:R-:W-:Y:S01]  /*51b0*/  IADD3 R70, P6, PT, R72, R136.reuse, RZ ;  /* 0x0000008848467210 */ /* 0x080fe20007fde0ff */
[----:B------:R-:W-:Y:S01]  /*51c0*/  IMAD R82, R78, UR4, RZ ;  /* 0x000000044e527c24 */ /* 0x000fe2000f8e02ff */
[C---:B------:R-:W-:Y:S01]  /*51d0*/  SHF.R.U64 R80, R79.reuse, 0x4, RZ ;  /* 0x000000044f507819 */ /* 0x040fe200000012ff */
[----:B------:R-:W1:Y:S01]  /*51e0*/  LDCU UR8, c[0x0][0x3b0] ;  /* 0x00007600ff0877ac */ /* 0x000e620008000800 */
[----:B------:R-:W-:Y:S02]  /*51f0*/  LEA.HI.X.SX32 R71, R72, R141, 0x1, P6 ;  /* 0x0000008d48477211 */ /* 0x000fe400030f0eff */
[----:B------:R-:W-:Y:S01]  /*5200*/  SHF.R.U64 R79, R79, 0x1, RZ ;  /* 0x000000014f4f7819 */ /* 0x000fe200000012ff */
[----:B------:R-:W1:Y:S01]  /*5210*/  LDCU UR9, c[0x0][0x3b0] ;  /* 0x00007600ff0977ac */ /* 0x000e620008000800 */
[----:B------:R-:W-:-:S02]  /*5220*/  IADD3 R72, P6, PT, R74, R136, RZ ;  /* 0x000000884a487210 */ /* 0x000fc40007fde0ff */
[----:B------:R-:W-:Y:S01]  /*5230*/  LOP3.LUT P5, RZ, R79, 0x1, RZ, 0xc0, !PT ;  /* 0x000000014fff7812 */ /* 0x000fe200078ac0ff */
[----:B-----5:R-:W-:Y:S01]  /*5240*/  IMAD R79, R75, UR11, RZ ;  /* 0x0000000b4b4f7c24 */ /* 0x020fe2000f8e02ff */
[-C--:B------:R-:W-:Y:S01]  /*5250*/  LEA.HI.X.SX32 R73, R74, R141.reuse, 0x1, P6 ;  /* 0x0000008d4a497211 */ /* 0x080fe200030f0eff */
[----:B------:R-:W-:Y:S01]  /*5260*/  IMAD R86, R81, UR4, RZ ;  /* 0x0000000451567c24 */ /* 0x000fe2000f8e02ff */
[-C--:B------:R-:W-:Y:S01]  /*5270*/  IADD3 R74, P6, PT, R76, R136.reuse, RZ ;  /* 0x000000884c4a7210 */ /* 0x080fe20007fde0ff */
[----:B------:R-:W-:Y:S01]  /*5280*/  IMAD R88, R83, UR4, RZ ;  /* 0x0000000453587c24 */ /* 0x000fe2000f8e02ff */
[----:B------:R-:W-:Y:S01]  /*5290*/  LOP3.LUT P3, RZ, R80, 0x1, RZ, 0xc0, !PT ;  /* 0x0000000150ff7812 */ /* 0x000fe2000786c0ff */
[----:B0-----:R-:W-:Y:S01]  /*52a0*/  IMAD R80, R77, UR7, RZ ;  /* 0x000000074d507c24 */ /* 0x001fe2000f8e02ff */
[-C--:B------:R-:W-:Y:S01]  /*52b0*/  LEA.HI.X.SX32 R75, R76, R141.reuse, 0x1, P6 ;  /* 0x0000008d4c4b7211 */ /* 0x080fe200030f0eff */
[----:B------:R-:W0:Y:S01]  /*52c0*/  LDCU UR7, c[0x0][0x3b0] ;  /* 0x00007600ff0777ac */ /* 0x000e220008000800 */
[C---:B------:R-:W-:Y:S01]  /*52d0*/  IADD3 R76, P6, PT, R79.reuse, R136, RZ ;  /* 0x000000884f4c7210 */ /* 0x040fe20007fde0ff */
[----:B------:R-:W5:Y:S03]  /*52e0*/  LDCU UR11, c[0x0][0x3b0] ;  /* 0x00007600ff0b77ac */ /* 0x000f660008000800 */
[----:B------:R-:W-:-:S02]  /*52f0*/  LEA.HI.X.SX32 R77, R79, R141, 0x1, P6 ;  /* 0x0000008d4f4d7211 */ /* 0x000fc400030f0eff */
[----:B------:R-:W-:-:S04]  /*5300*/  IADD3 R78, P6, PT, R80, R136, RZ ;  /* 0x00000088504e7210 */ /* 0x000fc80007fde0ff */
[----:B------:R-:W-:Y:S02]  /*5310*/  LEA.HI.X.SX32 R79, R80, R141, 0x1, P6 ;  /* 0x0000008d504f7211 */ /* 0x000fe400030f0eff */
[----:B------:R-:W-:-:S04]  /*5320*/  IADD3 R80, P6, PT, R82, R136, RZ ;  /* 0x0000008852507210 */ /* 0x000fc80007fde0ff */
[-C--:B------:R-:W-:Y:S02]  /*5330*/  LEA.HI.X.SX32 R81, R82, R141.reuse, 0x1, P6 ;  /* 0x0000008d52517211 */ /* 0x080fe400030f0eff */
[-C--:B------:R-:W-:Y:S01]  /*5340*/  IADD3 R82, P6, PT, R86, R136.reuse, RZ ;  /* 0x0000008856527210 */ /* 0x080fe20007fde0ff */
[----:B0-----:R-:W-:Y:S01]  /*5350*/  IMAD R89, R84, UR7, RZ ;  /* 0x0000000754597c24 */ /* 0x001fe2000f8e02ff */
[----:B------:R-:W0:Y:S02]  /*5360*/  LDCU UR7, c[0x0][0x3b0] ;  /* 0x00007600ff0777ac */ /* 0x000e240008000800 */
[-C--:B------:R-:W-:Y:S02]  /*5370*/  LEA.HI.X.SX32 R83, R86, R141.reuse, 0x1, P6 ;  /* 0x0000008d56537211 */ /* 0x080fe400030f0eff */
[C---:B------:R-:W-:Y:S01]  /*5380*/  IADD3 R84, P6, PT, R88.reuse, R136, RZ ;  /* 0x0000008858547210 */ /* 0x040fe20007fde0ff */
[----:B-1----:R-:W-:Y:S01]  /*5390*/  IMAD R90, R85, UR8, RZ ;  /* 0x00000008555a7c24 */ /* 0x002fe2000f8e02ff */
[----:B------:R-:W1:Y:S02]  /*53a0*/  LDCU UR8, c[0x0][0x3b0] ;  /* 0x00007600ff0877ac */ /* 0x000e640008000800 */
[----:B------:R-:W-:-:S02]  /*53b0*/  LEA.HI.X.SX32 R85, R88, R141, 0x1, P6 ;  /* 0x0000008d58557211 */ /* 0x000fc400030f0eff */
[-C--:B------:R-:W-:Y:S01]  /*53c0*/  IADD3 R86, P6, PT, R89, R136.reuse, RZ ;  /* 0x0000008859567210 */ /* 0x080fe20007fde0ff */
[----:B------:R-:W-:Y:S01]  /*53d0*/  IMAD R92, R87, UR9, RZ ;  /* 0x00000009575c7c24 */ /* 0x000fe2000f8e02ff */
[----:B------:R-:W1:Y:S02]  /*53e0*/  LDCU UR9, c[0x0][0x3b0] ;  /* 0x00007600ff0977ac */ /* 0x000e640008000800 */
[-C--:B------:R-:W-:Y:S02]  /*53f0*/  LEA.HI.X.SX32 R87, R89, R141.reuse, 0x1, P6 ;  /* 0x0000008d59577211 */ /* 0x080fe400030f0eff */
[C---:B------:R-:W-:Y:S01]  /*5400*/  IADD3 R88, P6, PT, R90.reuse, R136, RZ ;  /* 0x000000885a587210 */ /* 0x040fe20007fde0ff */
[----:B-----5:R-:W-:Y:S01]  /*5410*/  IMAD R95, R91, UR11, RZ ;  /* 0x0000000b5b5f7c24 */ /* 0x020fe2000f8e02ff */
[----:B------:R-:W5:Y:S02]  /*5420*/  LDCU UR11, c[0x0][0x3b0] ;  /* 0x00007600ff0b77ac */ /* 0x000f640008000800 */
[----:B------:R-:W-:-:S02]  /*5430*/  LEA.HI.X.SX32 R89, R90, R141, 0x1, P6 ;  /* 0x0000008d5a597211 */ /* 0x000fc400030f0eff */
[CC--:B------:R-:W-:Y:S01]  /*5440*/  IADD3 R90, P6, PT, R92.reuse, R136.reuse, RZ ;  /* 0x000000885c5a7210 */ /* 0x0c0fe20007fde0ff */
[----:B0-----:R-:W-:Y:S01]  /*5450*/  IMAD R96, R93, UR7, RZ ;  /* 0x000000075d607c24 */ /* 0x001fe2000f8e02ff */
[----:B------:R-:W0:Y:S02]  /*5460*/  LDCU UR7, c[0x0][0x3b0] ;  /* 0x00007600ff0777ac */ /* 0x000e240008000800 */
[----:B------:R-:W-:Y:S02]  /*5470*/  LEA.HI.X.SX32 R91, R92, R141, 0x1, P6 ;  /* 0x0000008d5c5b7211 */ /* 0x000fe400030f0eff */
[----:B------:R-:W-:Y:S01]  /*5480*/  IADD3 R92, P6, PT, R95, R136, RZ ;  /* 0x000000885f5c7210 */ /* 0x000fe20007fde0ff */
[----:B------:R-:W-:-:S03]  /*5490*/  IMAD R98, R94, UR4, RZ ;  /* 0x000000045e627c24 */ /* 0x000fc6000f8e02ff */
[----:B------:R-:W-:Y:S02]  /*54a0*/  LEA.HI.X.SX32 R93, R95, R141, 0x1, P6 ;  /* 0x0000008d5f5d7211 */ /* 0x000fe400030f0eff */
[----:B------:R-:W-:Y:S01]  /*54b0*/  IADD3 R94, P6, PT, R96, R136, RZ ;  /* 0x00000088605e7210 */ /* 0x000fe20007fde0ff */
[----:B------:R-:W-:-:S03]  /*54c0*/  IMAD R101, R97, UR4, RZ ;  /* 0x0000000461657c24 */ /* 0x000fc6000f8e02ff */
[----:B------:R-:W-:Y:S02]  /*54d0*/  LEA.HI.X.SX32 R95, R96, R141, 0x1, P6 ;  /* 0x0000008d605f7211 */ /* 0x000fe400030f0eff */
[----:B------:R-:W-:Y:S01]  /*54e0*/  IADD3 R96, P6, PT, R98, R136, RZ ;  /* 0x0000008862607210 */ /* 0x000fe20007fde0ff */
[----:B------:R-:W-:-:S03]  /*54f0*/  IMAD R102, R99, UR4, RZ ;  /* 0x0000000463667c24 */ /* 0x000fc6000f8e02ff */
[-C--:B------:R-:W-:Y:S02]  /*5500*/  LEA.HI.X.SX32 R97, R98, R141.reuse, 0x1, P6 ;  /* 0x0000008d62617211 */ /* 0x080fe400030f0eff */
[CC--:B------:R-:W-:Y:S01]  /*5510*/  IADD3 R98, P6, PT, R101.reuse, R136.reuse, RZ ;  /* 0x0000008865627210 */ /* 0x0c0fe20007fde0ff */
[----:B0-----:R-:W-:Y:S01]  /*5520*/  IMAD R105, R100, UR7, RZ ;  /* 0x0000000764697c24 */ /* 0x001fe2000f8e02ff */
[----:B------:R-:W0:Y:S02]  /*5530*/  LDCU UR7, c[0x0][0x3b0] ;  /* 0x00007600ff0777ac */ /* 0x000e240008000800 */
[-C--:B------:R-:W-:Y:S02]  /*5540*/  LEA.HI.X.SX32 R99, R101, R141.reuse, 0x1, P6 ;  /* 0x0000008d65637211 */ /* 0x080fe400030f0eff */
[-C--:B------:R-:W-:Y:S01]  /*5550*/  IADD3 R100, P6, PT, R102, R136.reuse, RZ ;  /* 0x0000008866647210 */ /* 0x080fe20007fde0ff */
[----:B-1----:R-:W-:Y:S01]  /*5560*/  IMAD R106, R103, UR8, RZ ;  /* 0x00000008676a7c24 */ /* 0x002fe2000f8e02ff */
[----:B------:R-:W-:Y:S01]  /*5570*/  PRMT R179, RZ, 0x7610, R179 ;  /* 0x00007610ffb37816 */ /* 0x000fe200000000b3 */
[----:B------:R-:W-:Y:S01]  /*5580*/  IMAD R109, R104, UR9, RZ ;  /* 0x00000009686d7c24 */ /* 0x000fe2000f8e02ff */
[-C--:B------:R-:W-:Y:S01]  /*5590*/  LEA.HI.X.SX32 R101, R102, R141.reuse, 0x1, P6 ;  /* 0x0000008d66657211 */ /* 0x080fe200030f0eff */
[----:B-----5:R-:W-:Y:S01]  /*55a0*/  IMAD R111, R107, UR11, RZ ;  /* 0x0000000b6b6f7c24 */ /* 0x020fe2000f8e02ff */
[----:B------:R-:W-:Y:S01]  /*55b0*/  IADD3 R102, P6, PT, R105, R136, RZ ;  /* 0x0000008869667210 */ /* 0x000fe20007fde0ff */
[----:B------:R-:W-:Y:S01]  /*55c0*/  IMAD R116, R114, UR4, RZ ;  /* 0x0000000472747c24 */ /* 0x000fe2000f8e02ff */
[----:B------:R-:W-:Y:S01]  /*55d0*/  PRMT R250, RZ, 0x7610, R250 ;  /* 0x00007610fffa7816 */ /* 0x000fe200000000fa */
[----:B------:R-:W-:Y:S01]  /*55e0*/  IMAD R120, R115, UR4, RZ ;  /* 0x0000000473787c24 */ /* 0x000fe2000f8e02ff */
[----:B------:R-:W-:-:S02]  /*55f0*/  LEA.HI.X.SX32 R103, R105, R141, 0x1, P6 ;  /* 0x0000008d69677211 */ /* 0x000fc400030f0eff */
[----:B------:R-:W-:Y:S01]  /*5600*/  PRMT R181, RZ, 0x7610, R181 ;  /* 0x00007610ffb57816 */ /* 0x000fe200000000b5 */
[----:B------:R-:W-:Y:S01]  /*5610*/  IMAD R117, R127, 0x3d, RZ ;  /* 0x0000003d7f757824 */ /* 0x000fe200078e02ff */
[-C--:B------:R-:W-:Y:S01]  /*5620*/  IADD3 R104, P6, PT, R106, R136.reuse, RZ ;  /* 0x000000886a687210 */ /* 0x080fe20007fde0ff */
[----:B0-----:R-:W-:Y:S01]  /*5630*/  IMAD R113, R108, UR7, RZ ;  /* 0x000000076c717c24 */ /* 0x001fe2000f8e02ff */
[----:B------:R-:W0:Y:S02]  /*5640*/  LDCU UR7, c[0x0][0x3b0] ;  /* 0x00007600ff0777ac */ /* 0x000e240008000800 */
[-C--:B------:R-:W-:Y:S02]  /*5650*/  LEA.HI.X.SX32 R105, R106, R141.reuse, 0x1, P6 ;  /* 0x0000008d6a697211 */ /* 0x080fe400030f0eff */
[CC--:B------:R-:W-:Y:S01]  /*5660*/  IADD3 R106, P6, PT, R109.reuse, R136.reuse, RZ ;  /* 0x000000886d6a7210 */ /* 0x0c0fe20007fde0ff */
[----:B------:R-:W1:Y:S03]  /*5670*/  LDCU UR8, c[0x0][0x3b0] ;  /* 0x00007600ff0877ac */ /* 0x000e660008000800 */
[----:B------:R-:W-:Y:S01]  /*5680*/  LEA.HI.X.SX32 R107, R109, R141, 0x1, P6 ;  /* 0x0000008d6d6b7211 */ /* 0x000fe200030f0eff */
[----:B------:R-:W5:Y:S01]  /*5690*/  LDCU UR9, c[0x0][0x3b0] ;  /* 0x00007600ff0977ac */ /* 0x000f620008000800 */
[----:B------:R-:W-:Y:S01]  /*56a0*/  IADD3 R108, P6, PT, R111, R136, RZ ;  /* 0x000000886f6c7210 */ /* 0x000fe20007fde0ff */
[----:B------:R-:W-:-:S03]  /*56b0*/  IMAD R109, R127, 0x3b, RZ ;  /* 0x0000003b7f6d7824 */ /* 0x000fc600078e02ff */
[-C--:B------:R-:W-:Y:S02]  /*56c0*/  LEA.HI.X.SX32 R111, R111, R141.reuse, 0x1, P6 ;  /* 0x0000008d6f6f7211 */ /* 0x080fe400030f0eff */
[C---:B------:R-:W-:Y:S02]  /*56d0*/  IADD3 R110, P6, PT, R113.reuse, R136, RZ ;  /* 0x00000088716e7210 */ /* 0x040fe40007fde0ff */
[----:B------:R-:W-:Y:S02]  /*56e0*/  SHF.R.S32.HI R112, RZ, 0x1f, R109 ;  /* 0x0000001fff707819 */ /* 0x000fe4000001146d */
[----:B------:R-:W-:Y:S02]  /*56f0*/  LEA.HI.X.SX32 R113, R113, R141, 0x1, P6 ;  /* 0x0000008d71717211 */ /* 0x000fe400030f0eff */
[----:B------:R-:W-:Y:S01]  /*5700*/  IADD3 R122, P6, PT, R109, R148, RZ ;  /* 0x000000946d7a7210 */ /* 0x000fe20007fde0ff */
[----:B------:R-:W-:Y:S02]  /*5710*/  @P0 IMAD.MOV.U32 R118, RZ, RZ, R108 ;  /* 0x000000ffff760224 */ /* 0x000fe400078e006c */
[----:B------:R-:W-:-:S02]  /*5720*/  @P0 IMAD.MOV.U32 R119, RZ, RZ, R111 ;  /* 0x000000ffff770224 */ /* 0x000fc400078e006f */
[----:B------:R-:W-:Y:S01]  /*5730*/  IMAD.X R123, R112, 0x1, R143, P6 ;  /* 0x00000001707b7824 */ /* 0x000fe200030e068f */
[CC--:B------:R-:W-:Y:S02]  /*5740*/  IADD3 R114, P6, PT, R116.reuse, R136.reuse, RZ ;  /* 0x0000008874727210 */ /* 0x0c0fe40007fde0ff */
[----:B------:R0:W3:Y:S02]  /*5750*/  @P0 LDG.E.U8 R179, desc[UR26][R118.64] ;  /* 0x0000001a76b30981 */ /* 0x0000e4000c1e1100 */
[----:B------:R-:W-:Y:S02]  /*5760*/  LEA.HI.X.SX32 R115, R116, R141, 0x1, P6 ;  /* 0x0000008d74737211 */ /* 0x000fe400030f0eff */
[----:B------:R-:W3:Y:S01]  /*5770*/  @P3 LDG.E.U8 R250, desc[UR26][R122.64] ;  /* 0x0000001a7afa3981 */ /* 0x000ee2000c1e1100 */
[----:B------:R-:W-:Y:S01]  /*5780*/  IADD3 R116, P3, PT, R120, R136, RZ ;  /* 0x0000008878747210 */ /* 0x000fe20007f7e0ff */
[----:B0-----:R-:W-:Y:S02]  /*5790*/  @P0 IMAD.MOV.U32 R118, RZ, RZ, R110 ;  /* 0x000000ffff760224 */ /* 0x001fe400078e006e */
[----:B------:R-:W-:-:S05]  /*57a0*/  @P0 IMAD.MOV.U32 R119, RZ, RZ, R113 ;  /* 0x000000ffff770224 */ /* 0x000fca00078e0071 */
[----:B------:R0:W3:Y:S01]  /*57b0*/  @P0 LDG.E.U8 R181, desc[UR26][R118.64] ;  /* 0x0000001a76b50981 */ /* 0x0000e2000c1e1100 */
[----:B------:R-:W-:Y:S01]  /*57c0*/  PRMT R252, RZ, 0x7610, R252 ;  /* 0x00007610fffc7816 */ /* 0x000fe200000000fc */
[----:B------:R-:W-:Y:S01]  /*57d0*/  @P0 IMAD.MOV.U32 R124, RZ, RZ, R116 ;  /* 0x000000ffff7c0224 */ /* 0x000fe200078e0074 */
[----:B0-----:R-:W-:Y:S01]  /*57e0*/  LEA.HI.X.SX32 R119, R120, R141, 0x1, P3 ;  /* 0x0000008d78777211 */ /* 0x001fe200018f0eff */
[----:B------:R-:W-:Y:S01]  /*57f0*/  IMAD R118, R127, 0x3e, RZ ;  /* 0x0000003e7f767824 */ /* 0x000fe200078e02ff */
[----:B------:R-:W-:Y:S02]  /*5800*/  SHF.R.S32.HI R120, RZ, 0x1f, R117 ;  /* 0x0000001fff787819 */ /* 0x000fe40000011475 */
[----:B------:R-:W-:Y:S01]  /*5810*/  IADD3 R128, P3, PT, R117, R148, RZ ;  /* 0x0000009475807210 */ /* 0x000fe20007f7e0ff */
[----:B------:R-:W-:Y:S01]  /*5820*/  @P0 IMAD.MOV.U32 R125, RZ, RZ, R119 ;  /* 0x000000ffff7d0224 */ /* 0x000fe200078e0077 */
[----:B------:R-:W-:Y:S01]  /*5830*/  SHF.R.S32.HI R121, RZ, 0x1f, R118 ;  /* 0x0000001fff797819 */ /* 0x000fe20000011476 */
[----:B------:R-:W-:-:S02]  /*5840*/  IMAD R122, R127, 0x3f, RZ ;  /* 0x0000003f7f7a7824 */ /* 0x000fc400078e02ff */
[--C-:B------:R-:W-:Y:S01]  /*5850*/  IMAD.X R129, R120, 0x1, R143.reuse, P3 ;  /* 0x0000000178817824 */ /* 0x100fe200018e068f */
[----:B------:R-:W-:Y:S01]  /*5860*/  IADD3 R126, P3, PT, R118, R148, RZ ;  /* 0x00000094767e7210 */ /* 0x000fe20007f7e0ff */
[----:B------:R-:W-:Y:S01]  /*5870*/  IMAD R144, R144, UR4, RZ ;  /* 0x0000000490907c24 */ /* 0x000fe2000f8e02ff */
[----:B------:R-:W0:Y:S01]  /*5880*/  LDCU UR4, c[0x0][0x3b0] ;  /* 0x00007600ff0477ac */ /* 0x000e220008000800 */
[----:B------:R-:W-:Y:S01]  /*5890*/  IMAD R147, R134, UR7, RZ ;  /* 0x0000000786937c24 */ /* 0x000fe2000f8e02ff */
[----:B------:R1:W3:Y:S01]  /*58a0*/  @P0 LDG.E.U8 R252, desc[UR26][R124.64] ;  /* 0x0000001a7cfc0981 */ /* 0x0002e2000c1e1100 */
[----:B------:R-:W-:Y:S01]  /*58b0*/  IMAD.X R127, R121, 0x1, R143, P3 ;  /* 0x00000001797f7824 */ /* 0x000fe200018e068f */
[----:B------:R-:W0:Y:S01]  /*58c0*/  LDCU UR7, c[0x0][0x3b0] ;  /* 0x00007600ff0777ac */ /* 0x000e220008000800 */
[----:B------:R-:W-:Y:S02]  /*58d0*/  SHF.R.S32.HI R123, RZ, 0x1f, R122 ;  /* 0x0000001fff7b7819 */ /* 0x000fe4000001147a */
[----:B------:R-:W-:-:S02]  /*58e0*/  PRMT R213, RZ, 0x7610, R213 ;  /* 0x00007610ffd57816 */ /* 0x000fc400000000d5 */
[----:B-1----:R-:W-:-:S04]  /*58f0*/  IADD3 R124, P3, PT, R122, R148, RZ ;  /* 0x000000947a7c7210 */ /* 0x002fc80007f7e0ff */
[----:B------:R1:W3:Y:S01]  /*5900*/  @P4 LDG.E.U8 R213, desc[UR26][R128.64] ;  /* 0x0000001a80d54981 */ /* 0x0002e2000c1e1100 */
[----:B------:R-:W-:Y:S01]  /*5910*/  PRMT R217, RZ, 0x7610, R217 ;  /* 0x00007610ffd97816 */ /* 0x000fe200000000d9 */
[----:B------:R-:W-:Y:S01]  /*5920*/  IMAD.X R125, R123, 0x1, R143, P3 ;  /* 0x000000017b7d7824 */ /* 0x000fe200018e068f */
[----:B------:R-:W-:Y:S01]  /*5930*/  IADD3 R209, P3, PT, R144, R136, RZ ;  /* 0x0000008890d17210 */ /* 0x000fe20007f7e0ff */
[----:B-----5:R-:W-:-:S03]  /*5940*/  IMAD R143, R135, UR9, RZ ;  /* 0x00000009878f7c24 */ /* 0x020fc6000f8e02ff */
[----:B------:R5:W3:Y:S01]  /*5950*/  @!P2 LDG.E.U8 R217, desc[UR26][R124.64] ;  /* 0x0000001a7cd9a981 */ /* 0x000ae2000c1e1100 */
[-C--:B------:R-:W-:Y:S01]  /*5960*/  IADD3 R134, P2, PT, R147, R136.reuse, RZ ;  /* 0x0000008893867210 */ /* 0x080fe20007f5e0ff */
[----:B-1----:R-:W-:Y:S01]  /*5970*/  IMAD R129, R138, UR8, RZ ;  /* 0x000000088a817c24 */ /* 0x002fe2000f8e02ff */
[-C--:B------:R-:W-:Y:S01]  /*5980*/  LEA.HI.X.SX32 R149, R144, R141.reuse, 0x1, P3 ;  /* 0x0000008d90957211 */ /* 0x080fe200018f0eff */
[----:B0-----:R-:W-:Y:S01]  /*5990*/  IMAD R145, R139, UR4, RZ ;  /* 0x000000048b917c24 */ /* 0x001fe2000f8e02ff */
[-C--:B------:R-:W-:Y:S01]  /*59a0*/  LEA.HI.X.SX32 R147, R147, R141.reuse, 0x1, P2 ;  /* 0x0000008d93937211 */ /* 0x080fe200010f0eff */
[----:B------:R-:W-:Y:S01]  /*59b0*/  IMAD R137, R137, UR7, RZ ;  /* 0x0000000789897c24 */ /* 0x000fe2000f8e02ff */
[-C--:B------:R-:W-:Y:S02]  /*59c0*/  IADD3 R138, P3, PT, R143, R136.reuse, RZ ;  /* 0x000000888f8a7210 */ /* 0x080fe40007f7e0ff */
[----:B-----5:R-:W-:Y:S02]  /*59d0*/  IADD3 R124, P2, PT, R129, R136, RZ ;  /* 0x00000088817c7210 */ /* 0x020fe40007f5e0ff */
[----:B------:R-:W-:-:S02]  /*59e0*/  LEA.HI.X.SX32 R143, R143, R141, 0x1, P3 ;  /* 0x0000008d8f8f7211 */ /* 0x000fc400018f0eff */
[-C--:B------:R-:W-:Y:S02]  /*59f0*/  LEA.HI.X.SX32 R125, R129, R141.reuse, 0x1, P2 ;  /* 0x0000008d817d7211 */ /* 0x080fe400010f0eff */
[-C--:B------:R-:W-:Y:S02]  /*5a00*/  IADD3 R144, P2, PT, R145, R136.reuse, RZ ;  /* 0x0000008891907210 */ /* 0x080fe40007f5e0ff */
[----:B------:R-:W-:Y:S02]  /*5a10*/  IADD3 R136, P3, PT, R137, R136, RZ ;  /* 0x0000008889887210 */ /* 0x000fe40007f7e0ff */
[----:B------:R-:W-:Y:S02]  /*5a20*/  PRMT R215, RZ, 0x7610, R215 ;  /* 0x00007610ffd77816 */ /* 0x000fe400000000d7 */
[-C--:B------:R-:W-:Y:S02]  /*5a30*/  LEA.HI.X.SX32 R145, R145, R141.reuse, 0x1, P2 ;  /* 0x0000008d91917211 */ /* 0x080fe400010f0eff */
[----:B------:R-:W-:-:S02]  /*5a40*/  LEA.HI.X.SX32 R141, R137, R141, 0x1, P3 ;  /* 0x0000008d898d7211 */ /* 0x000fc400018f0eff */
[----:B------:R-:W-:Y:S01]  /*5a50*/  PRMT R164, RZ, 0x7610, R164 ;  /* 0x00007610ffa47816 */ /* 0x000fe200000000a4 */
[----:B------:R0:W5:Y:S01]  /*5a60*/  @P5 LDG.E.U8 R215, desc[UR26][R126.64] ;  /* 0x0000001a7ed75981 */ /* 0x000162000c1e1100 */
[----:B------:R-:W-:Y:S02]  /*5a70*/  PRMT R166, RZ, 0x7610, R166 ;  /* 0x00007610ffa67816 */ /* 0x000fe400000000a6 */
[----:B------:R-:W-:Y:S02]  /*5a80*/  PRMT R168, RZ, 0x7610, R168 ;  /* 0x00007610ffa87816 */ /* 0x000fe400000000a8 */
[----:B------:R-:W-:Y:S02]  /*5a90*/  PRMT R170, RZ, 0x7610, R170 ;  /* 0x00007610ffaa7816 */ /* 0x000fe400000000aa */
[----:B------:R-:W-:Y:S02]  /*5aa0*/  PRMT R172, RZ, 0x7610, R172 ;  /* 0x00007610ffac7816 */ /* 0x000fe400000000ac */
[----:B------:R-:W-:-:S02]  /*5ab0*/  PRMT R174, RZ, 0x7610, R174 ;  /* 0x00007610ffae7816 */ /* 0x000fc400000000ae */
[----:B------:R-:W-:Y:S02]  /*5ac0*/  PRMT R176, RZ, 0x7610, R176 ;  /* 0x00007610ffb07816 */ /* 0x000fe400000000b0 */
        /* <DEDUP_REMOVED lines=14> */
[----:B------:R-:W-:Y:S01]  /*5bb0*/  PRMT R177, RZ, 0x7610, R177 ;  /* 0x00007610ffb17816 */ /* 0x000fe200000000b1 */
[----:B------:R-:W-:Y:S01]  /*5bc0*/  @P0 IMAD.MOV.U32 R148, RZ, RZ, R209 ;  /* 0x000000ffff940224 */ /* 0x000fe200078e00d1 */
[----:B------:R-:W-:Y:S01]  /*5bd0*/  PRMT R248, RZ, 0x7610, R248 ;  /* 0x00007610fff87816 */ /* 0x000fe200000000f8 */
[----:B------:R-:W-:Y:S01]  /*5be0*/  @P0 IMAD.MOV.U32 R135, RZ, RZ, R147 ;  /* 0x000000ffff870224 */ /* 0x000fe200078e0093 */
[----:B------:R-:W-:Y:S01]  /*5bf0*/  PRMT R128, RZ, 0x7610, R128 ;  /* 0x00007610ff807816 */ /* 0x000fe20000000080 */
[----:B------:R-:W-:Y:S01]  /*5c00*/  @P0 IMAD.MOV.U32 R139, RZ, RZ, R143 ;  /* 0x000000ffff8b0224 */ /* 0x000fe200078e008f */
[----:B0-----:R-:W-:Y:S01]  /*5c10*/  PRMT R126, RZ, 0x7610, R126 ;  /* 0x00007610ff7e7816 */ /* 0x001fe2000000007e */
[----:B------:R-:W-:Y:S01]  /*5c20*/  @P0 IMAD.MOV.U32 R137, RZ, RZ, R141 ;  /* 0x000000ffff890224 */ /* 0x000fe200078e008d */
[----:B------:R-:W-:Y:S01]  /*5c30*/  PRMT R127, RZ, 0x7610, R127 ;  /* 0x00007610ff7f7816 */ /* 0x000fe2000000007f */
[----:B------:R-:W5:Y:S01]  /*5c40*/  @P0 LDG.E.U8 R164, desc[UR26][R64.64] ;  /* 0x0000001a40a40981 */ /* 0x000f62000c1e1100 */
[----:B------:R-:W-:-:S02]  /*5c50*/  PRMT R219, RZ, 0x7610, R219 ;  /* 0x00007610ffdb7816 */ /* 0x000fc400000000db */
[----:B------:R-:W-:Y:S01]  /*5c60*/  PRMT R221, RZ, 0x7610, R221 ;  /* 0x00007610ffdd7816 */ /* 0x000fe200000000dd */
[----:B------:R-:W5:Y:S01]  /*5c70*/  @P0 LDG.E.U8 R166, desc[UR26][R66.64] ;  /* 0x0000001a42a60981 */ /* 0x000f62000c1e1100 */
[----:B------:R-:W-:-:S03]  /*5c80*/  PRMT R223, RZ, 0x7610, R223 ;  /* 0x00007610ffdf7816 */ /* 0x000fc600000000df */
[----:B------:R-:W5:Y:S04]  /*5c90*/  @P0 LDG.E.U8 R168, desc[UR26][R68.64] ;  /* 0x0000001a44a80981 */ /* 0x000f68000c1e1100 */
        /* <DEDUP_REMOVED lines=20> */
[----:B------:R0:W5:Y:S04]  /*5de0*/  @P0 LDG.E.U8 R128, desc[UR26][R148.64] ;  /* 0x0000001a94800981 */ /* 0x000168000c1e1100 */
[----:B------:R1:W5:Y:S04]  /*5df0*/  @P0 LDG.E.U8 R126, desc[UR26][R134.64] ;  /* 0x0000001a867e0981 */ /* 0x000368000c1e1100 */
[----:B------:R-:W5:Y:S04]  /*5e00*/  @P0 LDG.E.U8 R127, desc[UR26][R124.64] ;  /* 0x0000001a7c7f0981 */ /* 0x000f68000c1e1100 */
[----:B------:R-:W5:Y:S04]  /*5e10*/  @P0 LDG.E.U8 R219, desc[UR26][R138.64] ;  /* 0x0000001a8adb0981 */ /* 0x000f68000c1e1100 */
[----:B------:R-:W5:Y:S04]  /*5e20*/  @P0 LDG.E.U8 R221, desc[UR26][R144.64] ;  /* 0x0000001a90dd0981 */ /* 0x000f68000c1e1100 */
[----:B------:R1:W5:Y:S01]  /*5e30*/  @P0 LDG.E.U8 R223, desc[UR26][R136.64] ;  /* 0x0000001a88df0981 */ /* 0x000362000c1e1100 */
[----:B------:R-:W-:-:S04]  /*5e40*/  @!UP1 UIADD3 UR4, UPT, UPT, -UR5, 0x100000, URZ ;  /* 0x0010000005049890 */ /* 0x000fc8000fffe1ff */
[----:B------:R-:W-:Y:S02]  /*5e50*/  @!UP1 USHF.L.U32 UR5, UR4, 0xb, URZ ;  /* 0x0000000b04059899 */ /* 0x000fe400080006ff */
[----:B------:R-:W-:Y:S01]  /*5e60*/  @!UP1 USHF.L.U32 UR4, UR4, 0x1, URZ ;  /* 0x0000000104049899 */ /* 0x000fe200080006ff */
[----:B------:R-:W-:Y:S01]  /*5e70*/  VOTEU.ALL UP1, P1 ;  /* 0x0000000000ff7886 */ /* 0x000fe20000820000 */
[C---:B0-----:R-:W-:Y:S02]  /*5e80*/  LOP3.LUT R148, R3.reuse, 0x10, RZ, 0x3c, !PT ;  /* 0x0000001003947812 */ /* 0x041fe400078e3cff */
[----:B------:R-:W-:-:S08]  /*5e90*/  LOP3.LUT R129, R3, 0x30, RZ, 0x3c, !PT ;  /* 0x0000003003817812 */ /* 0x000fd000078e3cff */
[----:B------:R0:W0:Y:S01]  /*5ea0*/  @!UP1 SYNCS.EXCH.64 URZ, [UR13+0x6008], UR4 ;  /* 0x006008040dff95b2 */ /* 0x0000220008000100 */
[----:B--2---:R2:W-:Y:S04]  /*5eb0*/  STS.U8 [R3+UR13+0xc00], R236 ;  /* 0x000c00ec03007988 */ /* 0x0045e8000800000d */
[----:B------:R-:W-:Y:S01]  /*5ec0*/  STS.U8 [R3+UR13+0x400], R242 ;  /* 0x000400f203007988 */ /* 0x000fe2000800000d */
[----:B--2---:R-:W-:-:S03]  /*5ed0*/  LOP3.LUT R236, R3, 0x20, RZ, 0x3c, !PT ;  /* 0x0000002003ec7812 */ /* 0x004fc600078e3cff */
[----:B------:R-:W-:Y:S04]  /*5ee0*/  STS.U8 [R3+UR13+0x800], R240 ;  /* 0x000800f003007988 */ /* 0x000fe8000800000d */
[----:B------:R-:W-:Y:S04]  /*5ef0*/  STS.U8 [R3+UR13+0x1000], R234 ;  /* 0x001000ea03007988 */ /* 0x000fe8000800000d */
[----:B------:R-:W-:Y:S04]  /*5f00*/  STS.U8 [R3+UR13+0x1400], R246 ;  /* 0x001400f603007988 */ /* 0x000fe8000800000d */
[----:B------:R-:W-:Y:S04]  /*5f10*/  STS.U8 [R3+UR13+0x1800], R244 ;  /* 0x001800f403007988 */ /* 0x000fe8000800000d */
[----:B------:R-:W-:Y:S04]  /*5f20*/  STS.U8 [R3+UR13], R232 ;  /* 0x000000e803007988 */ /* 0x000fe8000800000d */
[----:B------:R-:W-:Y:S04]  /*5f30*/  STS.U8 [R3+UR13+0x1c00], R238 ;  /* 0x001c00ee03007988 */ /* 0x000fe8000800000d */
[----:B------:R-:W-:Y:S04]  /*5f40*/  STS.U8 [R148+UR13+0x80], R203 ;  /* 0x000080cb94007988 */ /* 0x000fe8000800000d */
[----:B------:R-:W-:Y:S04]  /*5f50*/  STS.U8 [R148+UR13+0x480], R199 ;  /* 0x000480c794007988 */ /* 0x000fe8000800000d */
[----:B------:R-:W-:Y:S04]  /*5f60*/  STS.U8 [R148+UR13+0x880], R201 ;  /* 0x000880c994007988 */ /* 0x000fe8000800000d */
[----:B----4-:R-:W-:Y:S04]  /*5f70*/  STS.U8 [R148+UR13+0xc80], R195 ;  /* 0x000c80c394007988 */ /* 0x010fe8000800000d */
[----:B------:R-:W-:Y:S04]  /*5f80*/  STS.U8 [R148+UR13+0x1080], R207 ;  /* 0x001080cf94007988 */ /* 0x000fe8000800000d */
[----:B------:R-:W-:Y:S04]  /*5f90*/  STS.U8 [R148+UR13+0x1480], R211 ;  /* 0x001480d394007988 */ /* 0x000fe8000800000d */
[----:B------:R-:W-:Y:S04]  /*5fa0*/  STS.U8 [R148+UR13+0x1880], R197 ;  /* 0x001880c594007988 */ /* 0x000fe8000800000d */
[----:B------:R-:W-:Y:S01]  /*5fb0*/  STS.U8 [R148+UR13+0x1c80], R193 ;  /* 0x001c80c194007988 */ /* 0x000fe2000800000d */
[----:B-1----:R-:W-:-:S03]  /*5fc0*/  LOP3.LUT R135, R3, 0x60, RZ, 0x3c, !PT ;  /* 0x0000006003877812 */ /* 0x002fc600078e3cff */
[----:B------:R1:W-:Y:S01]  /*5fd0*/  STS.U8 [R236+UR13+0x900], R131 ;  /* 0x00090083ec007988 */ /* 0x0003e2000800000d */
[----:B------:R-:W-:-:S03]  /*5fe0*/  LOP3.LUT R137, R3, 0x70, RZ, 0x3c, !PT ;  /* 0x0000007003897812 */ /* 0x000fc600078e3cff */
[----:B------:R2:W-:Y:S01]  /*5ff0*/  STS.U8 [R236+UR13+0x1900], R133 ;  /* 0x00190085ec007988 */ /* 0x0005e2000800000d */
[----:B-1----:R-:W-:-:S03]  /*6000*/  LOP3.LUT R131, R3, 0x40, RZ, 0x3c, !PT ;  /* 0x0000004003837812 */ /* 0x002fc600078e3cff */
[----:B------:R1:W-:Y:S01]  /*6010*/  STS.U8 [R236+UR13+0x100], R191 ;  /* 0x000100bfec007988 */ /* 0x0003e2000800000d */
[----:B--2---:R-:W-:-:S03]  /*6020*/  LOP3.LUT R133, R3, 0x50, RZ, 0x3c, !PT ;  /* 0x0000005003857812 */ /* 0x004fc600078e3cff */
[----:B------:R1:W-:Y:S04]  /*6030*/  STS.U8 [R236+UR13+0x500], R205 ;  /* 0x000500cdec007988 */ /* 0x0003e8000800000d */
        /* <DEDUP_REMOVED lines=11> */
[----:B---3--:R1:W-:Y:S04]  /*60f0*/  STS.U8 [R129+UR13+0x1d80], R250 ;  /* 0x001d80fa81007988 */ /* 0x0083e8000800000d */
        /* <DEDUP_REMOVED lines=23> */
[----:B-----5:R1:W-:Y:S04]  /*6270*/  STS.U8 [R135+UR13+0x1f00], R215 ;  /* 0x001f00d787007988 */ /* 0x0203e8000800000d */
        /* <DEDUP_REMOVED lines=39> */
[----:B------:R1:W-:Y:S01]  /*64f0*/  STS.U8 [R129+UR13+0x4f80], R223 ;  /* 0x004f80df81007988 */ /* 0x0003e2000800000d */
[----:B0-----:R0:W-:Y:S06]  /*6500*/  MEMBAR.ALL.CTA ;  /* 0x0000000000007992 */ /* 0x0011ec0000008000 */
[----:B0-----:R-:W0:Y:S02]  /*6510*/  FENCE.VIEW.ASYNC.S ;  /* 0x00000000000073c6 */ /* 0x001e240000000000 */
[----:B0-----:R-:W-:Y:S01]  /*6520*/  BAR.SYNC.DEFER_BLOCKING 0x0 ;  /* 0x0000000000007b1d */ /* 0x001fe20000010000 */
[----:B------:R-:W-:-:S04]  /*6530*/  ISETP.NE.U32.AND P0, PT, RZ, UR6, PT ;  /* 0x00000006ff007c0c */ /* 0x000fc8000bf05070 */
[C---:B------:R-:W-:Y:S02]  /*6540*/  ISETP.LT.OR P2, PT, R58.reuse, 0x40, P0 ;  /* 0x000000403a00780c */ /* 0x040fe40000741670 */
[----:B------:R-:W-:-:S11]  /*6550*/  ISETP.GE.AND P3, PT, R58, 0x80, PT ;  /* 0x000000803a00780c */ /* 0x000fd60003f66270 */
[----:B-1----:R-:W-:Y:S05]  /*6560*/  @P2 BRA `(.L_x_6) ;  /* 0x0000000000682947 */ /* 0x002fea0003800000 */
[----:B------:R-:W-:Y:S02]  /*6570*/  UIADD3 UR4, UPT, UPT, UR13, 0x4000, URZ ;  /* 0x000040000d047890 */ /* 0x000fe4000fffe0ff */
[----:B------:R-:W-:Y:S02]  /*6580*/  USHF.R.U32.HI UR6, URZ, 0x4, UR13 ;  /* 0x00000004ff067899 */ /* 0x000fe4000801160d */
[----:B------:R-:W-:Y:S02]  /*6590*/  USHF.R.U32.HI UR4, URZ, 0x4, UR4 ;  /* 0x00000004ff047899 */ /* 0x000fe40008011604 */
[----:B------:R-:W-:Y:S02]  /*65a0*/  USGXT.U32 UR6, UR6, 0xe ;  /* 0x0000000e0606789a */ /* 0x000fe40008000000 */
[----:B------:R-:W-:Y:S01]  /*65b0*/  USGXT.U32 UR8, UR4, 0xe ;  /* 0x0000000e0408789a */ /* 0x000fe20008000000 */
[----:B------:R-:W-:Y:S01]  /*65c0*/  UMOV UR16, 0x100 ;  /* 0x0000010000107882 */ /* 0x000fe20000000000 */
[----:B------:R-:W-:Y:S01]  /*65d0*/  UMOV UR17, 0x40004040 ;  /* 0x4000404000117882 */ /* 0x000fe20000000000 */
[----:B------:R-:W-:Y:S01]  /*65e0*/  UMOV UR18, 0xfffffffe ;  /* 0xfffffffe00127882 */ /* 0x000fe20000000000 */
[----:B------:R-:W-:Y:S01]  /*65f0*/  UMOV UR19, 0x7fffbfdf ;  /* 0x7fffbfdf00137882 */ /* 0x000fe20000000000 */
[----:B------:R-:W-:Y:S01]  /*6600*/  UMOV UR7, URZ ;  /* 0x000000ff00077c82 */ /* 0x000fe20008000000 */
[----:B------:R-:W-:Y:S01]  /*6610*/  UMOV UR9, URZ ;  /* 0x000000ff00097c82 */ /* 0x000fe20008000000 */
[----:B------:R-:W-:-:S02]  /*6620*/  UIADD3.64 UR16, UPT, UPT, UR6, UR16, URZ ;  /* 0x0000001006107297 */ /* 0x000fc4000fffe0ff */
[----:B------:R-:W-:Y:S01]  /*6630*/  UIADD3.64 UR18, UPT, UPT, UR8, -UR18, URZ ;  /* 0x8000001208127297 */ /* 0x000fe2000fffe0ff */
[----:B------:R-:W-:Y:S01]  /*6640*/  UMOV UR22, 0x0 ;  /* 0x0000000000167882 */ /* 0x000fe20000000000 */
[----:B------:R-:W-:Y:S01]  /*6650*/  UMOV UR23, 0x8108010 ;  /* 0x0810801000177882 */ /* 0x000fe20000000000 */
[----:B------:R-:W-:Y:S01]  /*6660*/  UMOV UR4, UR10 ;  /* 0x0000000a00047c82 */ /* 0x000fe20008000000 */
[----:B------:R-:W-:Y:S01]  /*6670*/  UMOV UR5, URZ ;  /* 0x000000ff00057c82 */ /* 0x000fe20008000000 */
[----:B------:R-:W-:Y:S01]  /*6680*/  UMOV UR7, 0x40004040 ;  /* 0x4000404000077882 */ /* 0x000fe20000000000 */
[----:B------:R-:W-:Y:S01]  /*6690*/  UMOV UR9, 0x80004020 ;  /* 0x8000402000097882 */ /* 0x000fe20000000000 */
[----:B------:R-:W-:Y:S01]  /*66a0*/  UMOV UR24, 0x0 ;  /* 0x0000000000187882 */ /* 0x000fe20000000000 */
[----:B------:R-:W-:Y:S01]  /*66b0*/  UMOV UR25, 0x8108010 ;  /* 0x0810801000197882 */ /* 0x000fe20000000000 */
[----:B------:R-:W-:Y:S01]  /*66c0*/  UMOV UR4, UR4 ;  /* 0x0000000400047c82 */ /* 0x000fe20008000000 */
[----:B------:R0:W-:Y:S01]  /*66d0*/  UTCQMMA gdesc[UR6], gdesc[UR8], tmem[UR12], tmem[UR22], idesc[UR23], !UPT ;  /* 0x00ff1608060075ea */ /* 0x0001e2000f80030c */
[----:B------:R0:W-:Y:S01]  /*66e0*/  UTCQMMA gdesc[UR16], gdesc[UR18], tmem[UR12], tmem[UR24], idesc[UR25], UPT ;  /* 0x00ff1812100075ea */ /* 0x0001e2000b80030c */
[----:B------:R0:W-:Y:S01]  /*66f0*/  UTCBAR [UR4], URZ ;  /* 0x000000ff040073e9 */ /* 0x0001e200080000ff */
[----:B------:R-:W-:Y:S01]  /*6700*/  NOP ;  /* 0x0000000000007918 */ /* 0x000fe20000000000 */
.L_x_6:
[----:B0-----:R-:W-:Y:S01]  /*6710*/  UMOV UR8, URZ ;  /* 0x000000ff00087c82 */ /* 0x001fe20008000000 */
[----:B------:R-:W-:Y:S05]  /*6720*/  @!P3 BRA `(.L_x_7) ;  /* 0x0000002800e0b947 */ /* 0x000fea0003800000 */
[----:B------:R-:W0:Y:S01]  /*6730*/  LDCU.64 UR30, c[0x0][0x3a8] ;  /* 0x00007500ff1e77ac */ /* 0x000e220008000a00 */
[----:B------:R-:W-:Y:S01]  /*6740*/  SHF.R.S32.HI R127, RZ, 0x1f, R58 ;  /* 0x0000001fff7f7819 */ /* 0x000fe2000001143a */
[----:B------:R-:W-:Y:S01]  /*6750*/  IMAD.U32 R139, RZ, RZ, UR20 ;  /* 0x00000014ff8b7e24 */ /* 0x000fe2000f8e00ff */
[----:B------:R-:W-:Y:S02]  /*6760*/  UIADD3 UR5, UPT, UPT, UR13, 0x5000, URZ ;  /* 0x000050000d057890 */ /* 0x000fe4000fffe0ff */
[----:B------:R-:W-:Y:S01]  /*6770*/  LEA.HI R127, R127, R58, RZ, 0x6 ;  /* 0x0000003a7f7f7211 */ /* 0x000fe200078f30ff */
[----:B------:R-:W-:Y:S01]  /*6780*/  UIADD3 UR4, UPT, UPT, UR13, 0x2000, URZ ;  /* 0x000020000d047890 */ /* 0x000fe2000fffe0ff */
[----:B------:R-:W-:Y:S01]  /*6790*/  IMAD.MOV.U32 R126, RZ, RZ, RZ ;  /* 0x000000ffff7e7224 */ /* 0x000fe200078e00ff */
[----:B------:R-:W-:Y:S01]  /*67a0*/  USHF.R.U32.HI UR5, URZ, 0x4, UR5 ;  /* 0x00000004ff057899 */ /* 0x000fe20008011605 */
[----:B------:R-:W-:Y:S01]  /*67b0*/  SHF.R.S32.HI R127, RZ, 0x6, R127 ;  /* 0x00000006ff7f7819 */ /* 0x000fe2000001147f */
[----:B------:R-:W-:-:S02]  /*67c0*/  USHF.R.U32.HI UR4, URZ, 0x4, UR4 ;  /* 0x00000004ff047899 */ /* 0x000fc40008011604 */
[----:B------:R-:W-:Y:S01]  /*67d0*/  USGXT.U32 UR6, UR5, 0xe ;  /* 0x0000000e0506789a */ /* 0x000fe20008000000 */
[----:B------:R-:W-:Y:S01]  /*67e0*/  VIMNMX R127, PT, PT, R127, 0x2, !PT ;  /* 0x000000027f7f7848 */ /* 0x000fe20007fe0100 */
[----:B------:R-:W-:Y:S01]  /*67f0*/  USGXT.U32 UR4, UR4, 0xe ;  /* 0x0000000e0404789a */ /* 0x000fe20008000000 */
[----:B------:R-:W-:Y:S01]  /*6800*/  UMOV UR16, 0x100 ;  /* 0x0000010000107882 */ /* 0x000fe20000000000 */
[----:B------:R-:W-:Y:S01]  /*6810*/  UMOV UR17, 0x40004040 ;  /* 0x4000404000117882 */ /* 0x000fe20000000000 */
[----:B0-----:R-:W-:Y:S01]  /*6820*/  USHF.L.U32 UR29, UR30, 0x6, URZ ;  /* 0x000000061e1d7899 */ /* 0x001fe200080006ff */
[----:B------:R-:W-:Y:S01]  /*6830*/  VIADD R127, R127, 0xffffffff ;  /* 0xffffffff7f7f7836 */ /* 0x000fe20000000000 */
[----:B------:R-:W-:Y:S01]  /*6840*/  UMOV UR18, 0xfffffffe ;  /* 0xfffffffe00127882 */ /* 0x000fe20000000000 */
[----:B------:R-:W-:Y:S01]  /*6850*/  UMOV UR19, 0x7fffbfdf ;  /* 0x7fffbfdf00137882 */ /* 0x000fe20000000000 */
[----:B------:R-:W-:Y:S02]  /*6860*/  USHF.R.S32.HI UR8, URZ, 0x1f, UR29 ;  /* 0x0000001fff087899 */ /* 0x000fe4000801141d */
[----:B------:R-:W-:Y:S01]  /*6870*/  R2UR UR32, R127 ;  /* 0x000000007f2072ca */ /* 0x000fe200000e0000 */
[----:B------:R-:W-:Y:S01]  /*6880*/  UMOV UR5, URZ ;  /* 0x000000ff00057c82 */ /* 0x000fe20008000000 */
[----:B------:R-:W-:Y:S01]  /*6890*/  IADD3 R139, P2, P3, R130, UR29, R139 ;  /* 0x0000001d828b7c10 */ /* 0x000fe2000fb5e08b */
[----:B------:R-:W-:Y:S01]  /*68a0*/  UMOV UR7, URZ ;  /* 0x000000ff00077c82 */ /* 0x000fe20008000000 */
[----:B------:R-:W-:Y:S01]  /*68b0*/  IMAD.U32 R127, RZ, RZ, UR8 ;  /* 0x00000008ff7f7e24 */ /* 0x000fe2000f8e00ff */
[----:B------:R-:W0:Y:S04]  /*68c0*/  LDCU UR33, c[0x0][0x3a8] ;  /* 0x00007500ff2177ac */ /* 0x000e280008000800 */
[----:B------:R-:W-:Y:S01]  /*68d0*/  IADD3.X R150, PT, PT, R150, UR21, R127, P2, P3 ;  /* 0x0000001596967c10 */ /* 0x000fe200097e647f */
[----:B------:R-:W-:-:S02]  /*68e0*/  USHF.L.U32 UR15, UR31, 0x6, URZ ;  /* 0x000000061f0f7899 */ /* 0x000fc400080006ff */
[----:B------:R-:W-:Y:S02]  /*68f0*/  UIADD3.64 UR16, UPT, UPT, UR4, UR16, URZ ;  /* 0x0000001004107297 */ /* 0x000fe4000fffe0ff */
[----:B------:R-:W-:Y:S01]  /*6900*/  UIADD3.64 UR18, UPT, UPT, UR6, -UR18, URZ ;  /* 0x8000001206127297 */ /* 0x000fe2000fffe0ff */
[----:B------:R-:W-:Y:S01]  /*6910*/  UMOV UR28, 0x1 ;  /* 0x00000001001c7882 */ /* 0x000fe20000000000 */
[----:B------:R-:W-:-:S10]  /*6920*/  UMOV UR9, URZ ;  /* 0x000000ff00097c82 */ /* 0x000fd40008000000 */
.L_x_10:
[----:B------:R-:W-:Y:S01]  /*6930*/  IMAD.U32 R126, R126, -0x80000000, RZ ;  /* 0x800000007e7e7824 */ /* 0x000fe200078e00ff */
[----:B------:R-:W-:Y:S01]  /*6940*/  USHF.L.U32 UR8, UR30, 0x1, URZ ;  /* 0x000000011e087899 */ /* 0x000fe200080006ff */
[C---:B------:R-:W-:Y:S01]  /*6950*/  ISETP.GT.AND P3, PT, R12.reuse, 0x1, PT ;  /* 0x000000010c00780c */ /* 0x040fe20003f64270 */
[----:B------:R-:W-:Y:S01]  /*6960*/  UIMAD UR11, UR30, 0x3, URZ ;  /* 0x000000031e0b78a4 */ /* 0x000fe2000f8e02ff */
[----:B------:R-:W1:Y:S01]  /*6970*/  SYNCS.PHASECHK.TRANS64.TRYWAIT P5, [UR10], R126 ;  /* 0x0000007eff0075a7 */ /* 0x000e6200080a110a */
[----:B------:R-:W-:Y:S01]  /*6980*/  USHF.L.U32 UR20, UR30, 0x2, URZ ;  /* 0x000000021e147899 */ /* 0x000fe200080006ff */
[----:B------:R-:W-:Y:S01]  /*6990*/  ISETP.GT.AND P2, PT, R12, 0x2, PT ;  /* 0x000000020c00780c */ /* 0x000fe20003f44270 */
[----:B------:R-:W-:Y:S01]  /*69a0*/  UIMAD UR21, UR30, 0x5, URZ ;  /* 0x000000051e1578a4 */ /* 0x000fe2000f8e02ff */
[----:B0-----:R-:W-:Y:S01]  /*69b0*/  IADD3 R154, P4, PT, R139, UR33, RZ ;  /* 0x000000218b9a7c10 */ /* 0x001fe2000ff9e0ff */
[----:B-1----:R-:W-:-:S12]  /*69c0*/  @!P5 BRA `(.L_x_8) ;  /* 0x0000004c0018d947 */ /* 0x002fd80003800000 */
.L_x_16:
[----:B------:R-:W-:Y:S02]  /*69d0*/  USHF.R.S32.HI UR10, URZ, 0x1f, UR8 ;  /* 0x0000001fff0a7899 */ /* 0x000fe40008011408 */
[----:B------:R-:W-:Y:S01]  /*69e0*/  IADD3 R152, P5, PT, R139, UR8, RZ ;  /* 0x000000088b987c10 */ /* 0x000fe2000ffbe0ff */
[----:B------:R-:W-:Y:S01]  /*69f0*/  IMAD.X R155, R5, 0x1, R150, P4 ;  /* 0x00000001059b7824 */ /* 0x000fe200020e0696 */
[----:B------:R-:W-:Y:S01]  /*6a00*/  PRMT R207, RZ, 0x7610, R207 ;  /* 0x00007610ffcf7816 */ /* 0x000fe200000000cf */
[----:B------:R-:W-:Y:S01]  /*6a10*/  USHF.R.S32.HI UR8, URZ, 0x1f, UR11 ;  /* 0x0000001fff087899 */ /* 0x000fe2000801140b */
[----:B------:R-:W-:Y:S02]  /*6a20*/  ISETP.GT.AND P4, PT, R12, 0x3, PT ;  /* 0x000000030c00780c */ /* 0x000fe40003f84270 */
[----:B------:R-:W-:Y:S02]  /*6a30*/  IADD3.X R153, PT, PT, R150, UR10, RZ, P5, !PT ;  /* 0x0000000a96997c10 */ /* 0x000fe4000affe4ff */
[----:B------:R-:W-:Y:S01]  /*6a40*/  IADD3 R156, P5, PT, R139, UR11, RZ ;  /* 0x0000000b8b9c7c10 */ /* 0x000fe2000ffbe0ff */
[----:B------:R0:W2:Y:S01]  /*6a50*/  @P3 LDG.E.U8 R207, desc[UR26][R154.64] ;  /* 0x0000001a9acf3981 */ /* 0x0000a2000c1e1100 */
[----:B------:R-:W-:-:S02]  /*6a60*/  ISETP.GT.AND P3, PT, R12, 0x4, PT ;  /* 0x000000040c00780c */ /* 0x000fc40003f64270 */
[----:B------:R-:W-:Y:S01]  /*6a70*/  IADD3.X R157, PT, PT, R150, UR8, RZ, P5, !PT ;  /* 0x00000008969d7c10 */ /* 0x000fe2000affe4ff */
[----:B------:R-:W-:Y:S01]  /*6a80*/  USHF.R.S32.HI UR8, URZ, 0x1f, UR20 ;  /* 0x0000001fff087899 */ /* 0x000fe20008011414 */
[----:B------:R-:W-:Y:S01]  /*6a90*/  PRMT R193, RZ, 0x7610, R193 ;  /* 0x00007610ffc17816 */ /* 0x000fe200000000c1 */
[----:B------:R-:W-:Y:S01]  /*6aa0*/  USHF.R.S32.HI UR10, URZ, 0x1f, UR21 ;  /* 0x0000001fff0a7899 */ /* 0x000fe20008011415 */
[C---:B------:R-:W-:Y:S01]  /*6ab0*/  IADD3 R126, P6, PT, R139.reuse, UR20, RZ ;  /* 0x000000148b7e7c10 */ /* 0x040fe2000ffde0ff */
[----:B------:R-:W-:Y:S01]  /*6ac0*/  UIMAD UR11, UR30, 0x6, URZ ;  /* 0x000000061e0b78a4 */ /* 0x000fe2000f8e02ff */
[----:B------:R-:W-:Y:S02]  /*6ad0*/  PRMT R177, RZ, 0x7610, R177 ;  /* 0x00007610ffb17816 */ /* 0x000fe400000000b1 */
[----:B0-----:R-:W-:Y:S01]  /*6ae0*/  IADD3 R154, P5, PT, R139, UR21, RZ ;  /* 0x000000158b9a7c10 */ /* 0x001fe2000ffbe0ff */
[----:B------:R0:W3:Y:S01]  /*6af0*/  @P2 LDG.E.U8 R193, desc[UR26][R152.64] ;  /* 0x0000001a98c12981 */ /* 0x0000e2000c1e1100 */
[----:B------:R-:W-:-:S02]  /*6b00*/  PRMT R246, RZ, 0x7610, R246 ;  /* 0x00007610fff67816 */ /* 0x000fc400000000f6 */
[C---:B------:R-:W-:Y:S01]  /*6b10*/  IADD3.X R127, PT, PT, R150.reuse, UR8, RZ, P6, !PT ;  /* 0x00000008967f7c10 */ /* 0x040fe2000b7fe4ff */
[----:B------:R-:W-:Y:S01]  /*6b20*/  USHF.R.S32.HI UR8, URZ, 0x1f, UR11 ;  /* 0x0000001fff087899 */ /* 0x000fe2000801140b */
[----:B------:R-:W-:Y:S01]  /*6b30*/  IADD3.X R155, PT, PT, R150, UR10, RZ, P5, !PT ;  /* 0x0000000a969b7c10 */ /* 0x000fe2000affe4ff */
[----:B------:R1:W4:Y:S01]  /*6b40*/  @P4 LDG.E.U8 R177, desc[UR26][R156.64] ;  /* 0x0000001a9cb14981 */ /* 0x000322000c1e1100 */
[C---:B------:R-:W-:Y:S01]  /*6b50*/  ISETP.GT.AND P2, PT, R12.reuse, 0x5, PT ;  /* 0x000000050c00780c */ /* 0x040fe20003f44270 */
[----:B------:R-:W-:Y:S01]  /*6b60*/  UIMAD UR10, UR30, 0x7, URZ ;  /* 0x000000071e0a78a4 */ /* 0x000fe2000f8e02ff */
[----:B0-----:R-:W-:Y:S01]  /*6b70*/  IADD3 R152, P5, PT, R139, UR11, RZ ;  /* 0x0000000b8b987c10 */ /* 0x001fe2000ffbe0ff */
[----:B------:R0:W5:Y:S01]  /*6b80*/  @P3 LDG.E.U8 R246, desc[UR26][R126.64] ;  /* 0x0000001a7ef63981 */ /* 0x000162000c1e1100 */
[C---:B------:R-:W-:Y:S02]  /*6b90*/  ISETP.GT.AND P4, PT, R12.reuse, 0x6, PT ;  /* 0x000000060c00780c */ /* 0x040fe40003f84270 */
[----:B------:R-:W-:-:S02]  /*6ba0*/  ISETP.GT.AND P3, PT, R12, 0x7, PT ;  /* 0x000000070c00780c */ /* 0x000fc40003f64270 */
[----:B------:R-:W-:Y:S01]  /*6bb0*/  IADD3.X R153, PT, PT, R150, UR8, RZ, P5, !PT ;  /* 0x0000000896997c10 */ /* 0x000fe2000affe4ff */
[----:B------:R-:W-:Y:S01]  /*6bc0*/  USHF.R.S32.HI UR8, URZ, 0x1f, UR10 ;  /* 0x0000001fff087899 */ /* 0x000fe2000801140a */
[----:B------:R-:W-:Y:S02]  /*6bd0*/  PRMT R230, RZ, 0x7610, R230 ;  /* 0x00007610ffe67816 */ /* 0x000fe400000000e6 */
[----:B-1----:R-:W-:Y:S02]  /*6be0*/  IADD3 R156, P6, PT, R139, UR10, RZ ;  /* 0x0000000a8b9c7c10 */ /* 0x002fe4000ffde0ff */
[----:B0-----:R-:W-:Y:S02]  /*6bf0*/  SHF.R.S32.HI R127, RZ, 0x1f, R6 ;  /* 0x0000001fff7f7819 */ /* 0x001fe40000011406 */
[----:B------:R-:W-:Y:S01]  /*6c00*/  IADD3 R126, P5, PT, R6, R139, RZ ;  /* 0x0000008b067e7210 */ /* 0x000fe20007fbe0ff */
[----:B------:R0:W2:Y:S01]  /*6c10*/  @P2 LDG.E.U8 R230, desc[UR26][R154.64] ;  /* 0x0000001a9ae62981 */ /* 0x0000a2000c1e1100 */
[----:B------:R-:W-:-:S02]  /*6c20*/  PRMT R214, RZ, 0x7610, R214 ;  /* 0x00007610ffd67816 */ /* 0x000fc400000000d6 */
[----:B------:R-:W-:Y:S02]  /*6c30*/  PRMT R198, RZ, 0x7610, R198 ;  /* 0x00007610ffc67816 */ /* 0x000fe400000000c6 */
[----:B------:R-:W-:Y:S01]  /*6c40*/  IADD3.X R157, PT, PT, R150, UR8, RZ, P6, !PT ;  /* 0x00000008969d7c10 */ /* 0x000fe2000b7fe4ff */
[----:B------:R-:W-:Y:S01]  /*6c50*/  IMAD.X R127, R127, 0x1, R150, P5 ;  /* 0x000000017f7f7824 */ /* 0x000fe200028e0696 */
[C---:B------:R-:W-:Y:S01]  /*6c60*/  ISETP.GT.AND P2, PT, R12.reuse, 0x8, PT ;  /* 0x000000080c00780c */ /* 0x040fe20003f44270 */
[----:B------:R1:W2:Y:S01]  /*6c70*/  @P4 LDG.E.U8 R214, desc[UR26][R152.64] ;  /* 0x0000001a98d64981 */ /* 0x0002a2000c1e1100 */
[----:B------:R-:W-:Y:S02]  /*6c80*/  SHF.R.S32.HI R151, RZ, 0x1f, R7 ;  /* 0x0000001fff977819 */ /* 0x000fe40000011407 */
[----:B0-----:R-:W-:Y:S01]  /*6c90*/  IADD3 R154, P5, PT, R7, R139, RZ ;  /* 0x0000008b079a7210 */ /* 0x001fe20007fbe0ff */
[----:B------:R0:W2:Y:S01]  /*6ca0*/  @P3 LDG.E.U8 R198, desc[UR26][R156.64] ;  /* 0x0000001a9cc63981 */ /* 0x0000a2000c1e1100 */
[----:B------:R-:W-:-:S02]  /*6cb0*/  ISETP.GT.AND P4, PT, R12, 0x9, PT ;  /* 0x000000090c00780c */ /* 0x000fc40003f84270 */
[----:B------:R-:W-:Y:S01]  /*6cc0*/  ISETP.GT.AND P3, PT, R12, 0xa, PT ;  /* 0x0000000a0c00780c */ /* 0x000fe20003f64270 */
[----:B------:R-:W-:Y:S01]  /*6cd0*/  IMAD.X R155, R151, 0x1, R150, P5 ;  /* 0x00000001979b7824 */ /* 0x000fe200028e0696 */
[----:B------:R-:W-:Y:S02]  /*6ce0*/  SHF.R.S32.HI R151, RZ, 0x1f, R8 ;  /* 0x0000001fff977819 */ /* 0x000fe40000011408 */
[----:B-1----:R-:W-:Y:S02]  /*6cf0*/  IADD3 R152, P6, PT, R8, R139, RZ ;  /* 0x0000008b08987210 */ /* 0x002fe40007fde0ff */
[----:B------:R-:W-:Y:S02]  /*6d00*/  PRMT R146, RZ, 0x7610, R146 ;  /* 0x00007610ff927816 */ /* 0x000fe40000000092 */
[----:B------:R-:W-:Y:S01]  /*6d10*/  PRMT R205, RZ, 0x7610, R205 ;  /* 0x00007610ffcd7816 */ /* 0x000fe200000000cd */
[----:B------:R-:W-:Y:S01]  /*6d20*/  IMAD.X R153, R151, 0x1, R150, P6 ;  /* 0x0000000197997824 */ /* 0x000fe200030e0696 */
[----:B------:R-:W-:-:S02]  /*6d30*/  PRMT R191, RZ, 0x7610, R191 ;  /* 0x00007610ffbf7816 */ /* 0x000fc400000000bf */
[----:B0-----:R-:W-:Y:S01]  /*6d40*/  SHF.R.S32.HI R157, RZ, 0x1f, R9 ;  /* 0x0000001fff9d7819 */ /* 0x001fe20000011409 */
[----:B------:R0:W2:Y:S01]  /*6d50*/  @P2 LDG.E.U8 R146, desc[UR26][R126.64] ;  /* 0x0000001a7e922981 */ /* 0x0000a2000c1e1100 */
[----:B------:R-:W-:Y:S02]  /*6d60*/  IADD3 R156, P5, PT, R9, R139, RZ ;  /* 0x0000008b099c7210 */ /* 0x000fe40007fbe0ff */
[C---:B------:R-:W-:Y:S01]  /*6d70*/  ISETP.GT.AND P2, PT, R12.reuse, 0xb, PT ;  /* 0x0000000b0c00780c */ /* 0x040fe20003f44270 */
[----:B------:R1:W2:Y:S01]  /*6d80*/  @P4 LDG.E.U8 R205, desc[UR26][R154.64] ;  /* 0x0000001a9acd4981 */ /* 0x0002a2000c1e1100 */
[C---:B------:R-:W-:Y:S01]  /*6d90*/  ISETP.GT.AND P4, PT, R12.reuse, 0xc, PT ;  /* 0x0000000c0c00780c */ /* 0x040fe20003f84270 */
[----:B------:R-:W-:Y:S02]  /*6da0*/  IMAD.X R157, R157, 0x1, R150, P5 ;  /* 0x000000019d9d7824 */ /* 0x000fe400028e0696 */
[----:B------:R1:W2:Y:S01]  /*6db0*/  @P3 LDG.E.U8 R191, desc[UR26][R152.64] ;  /* 0x0000001a98bf3981 */ /* 0x0002a2000c1e1100 */
[----:B------:R-:W-:-:S02]  /*6dc0*/  ISETP.GT.AND P3, PT, R12, 0xd, PT ;  /* 0x0000000d0c00780c */ /* 0x000fc40003f64270 */
[----:B0-----:R-:W-:Y:S02]  /*6dd0*/  SHF.R.S32.HI R127, RZ, 0x1f, R10 ;  /* 0x0000001fff7f7819 */ /* 0x001fe4000001140a */
[-C--:B------:R-:W-:Y:S02]  /*6de0*/  IADD3 R126, P5, PT, R10, R139.reuse, RZ ;  /* 0x0000008b0a7e7210 */ /* 0x080fe40007fbe0ff */
[----:B------:R-:W-:Y:S02]  /*6df0*/  SHF.R.S32.HI R151, RZ, 0x1f, R11 ;  /* 0x0000001fff977819 */ /* 0x000fe4000001140b */
[----:B-1----:R-:W-:Y:S02]  /*6e00*/  IADD3 R154, P6, PT, R11, R139, RZ ;  /* 0x0000008b0b9a7210 */ /* 0x002fe40007fde0ff */
[----:B------:R-:W-:Y:S01]  /*6e10*/  PRMT R175, RZ, 0x7610, R175 ;  /* 0x00007610ffaf7816 */ /* 0x000fe200000000af */
[----:B------:R-:W-:Y:S01]  /*6e20*/  IMAD.X R127, R127, 0x1, R150, P5 ;  /* 0x000000017f7f7824 */ /* 0x000fe200028e0696 */
[----:B------:R-:W-:Y:S01]  /*6e30*/  PRMT R244, RZ, 0x7610, R244 ;  /* 0x00007610fff47816 */ /* 0x000fe200000000f4 */
[----:B------:R-:W-:Y:S01]  /*6e40*/  IMAD.X R155, R151, 0x1, R150, P6 ;  /* 0x00000001979b7824 */ /* 0x000fe200030e0696 */
[----:B------:R-:W-:-:S02]  /*6e50*/  SHF.R.S32.HI R153, RZ, 0x1f, R13 ;  /* 0x0000001fff997819 */ /* 0x000fc4000001140d */
[----:B------:R-:W-:Y:S01]  /*6e60*/  IADD3 R152, P5, PT, R13, R139, RZ ;  /* 0x0000008b0d987210 */ /* 0x000fe20007fbe0ff */
[----:B------:R0:W2:Y:S01]  /*6e70*/  @P2 LDG.E.U8 R175, desc[UR26][R156.64] ;  /* 0x0000001a9caf2981 */ /* 0x0000a2000c1e1100 */
[----:B------:R-:W-:Y:S02]  /*6e80*/  PRMT R228, RZ, 0x7610, R228 ;  /* 0x00007610ffe47816 */ /* 0x000fe400000000e4 */
[C---:B------:R-:W-:Y:S01]  /*6e90*/  ISETP.GT.AND P2, PT, R12.reuse, 0xe, PT ;  /* 0x0000000e0c00780c */ /* 0x040fe20003f44270 */
[----:B------:R1:W2:Y:S01]  /*6ea0*/  @P4 LDG.E.U8 R244, desc[UR26][R126.64] ;  /* 0x0000001a7ef44981 */ /* 0x0002a2000c1e1100 */
[----:B------:R-:W-:Y:S01]  /*6eb0*/  IMAD.X R153, R153, 0x1, R150, P5 ;  /* 0x0000000199997824 */ /* 0x000fe200028e0696 */
[----:B------:R-:W-:Y:S02]  /*6ec0*/  ISETP.GT.AND P4, PT, R12, 0xf, PT ;  /* 0x0000000f0c00780c */ /* 0x000fe40003f84270 */
[----:B------:R1:W2:Y:S01]  /*6ed0*/  @P3 LDG.E.U8 R228, desc[UR26][R154.64] ;  /* 0x0000001a9ae43981 */ /* 0x0002a2000c1e1100 */
[----:B------:R-:W-:-:S02]  /*6ee0*/  SHF.R.S32.HI R151, RZ, 0x1f, R14 ;  /* 0x0000001fff977819 */ /* 0x000fc4000001140e */
[-C--:B0-----:R-:W-:Y:S02]  /*6ef0*/  IADD3 R156, P5, PT, R14, R139.reuse, RZ ;  /* 0x0000008b0e9c7210 */ /* 0x081fe40007fbe0ff */
[----:B------:R-:W-:Y:S02]  /*6f00*/  ISETP.GT.AND P3, PT, R12, 0x10, PT ;  /* 0x000000100c00780c */ /* 0x000fe40003f64270 */
[----:B-1----:R-:W-:Y:S01]  /*6f10*/  SHF.R.S32.HI R127, RZ, 0x1f, R15 ;  /* 0x0000001fff7f7819 */ /* 0x002fe2000001140f */
[----:B------:R-:W-:Y:S01]  /*6f20*/  IMAD.X R157, R151, 0x1, R150, P5 ;  /* 0x00000001979d7824 */ /* 0x000fe200028e0696 */
[----:B------:R-:W-:Y:S02]  /*6f30*/  IADD3 R126, P6, PT, R15, R139, RZ ;  /* 0x0000008b0f7e7210 */ /* 0x000fe40007fde0ff */
[----:B------:R-:W-:Y:S02]  /*6f40*/  PRMT R212, RZ, 0x7610, R212 ;  /* 0x00007610ffd47816 */ /* 0x000fe400000000d4 */
[----:B------:R-:W-:-:S02]  /*6f50*/  SHF.R.S32.HI R151, RZ, 0x1f, R16 ;  /* 0x0000001fff977819 */ /* 0x000fc40000011410 */
[----:B------:R-:W-:Y:S02]  /*6f60*/  IADD3 R154, P5, PT, R16, R139, RZ ;  /* 0x0000008b109a7210 */ /* 0x000fe40007fbe0ff */
[----:B------:R-:W-:Y:S01]  /*6f70*/  PRMT R196, RZ, 0x7610, R196 ;  /* 0x00007610ffc47816 */ /* 0x000fe200000000c4 */
[----:B------:R-:W-:Y:S01]  /*6f80*/  IMAD.X R127, R127, 0x1, R150, P6 ;  /* 0x000000017f7f7824 */ /* 0x000fe200030e0696 */
[----:B------:R-:W-:Y:S01]  /*6f90*/  PRMT R140, RZ, 0x7610, R140 ;  /* 0x00007610ff8c7816 */ /* 0x000fe2000000008c */
[----:B------:R0:W2:Y:S01]  /*6fa0*/  @P2 LDG.E.U8 R212, desc[UR26][R152.64] ;  /* 0x0000001a98d42981 */ /* 0x0000a2000c1e1100 */
[----:B------:R-:W-:Y:S01]  /*6fb0*/  IMAD.X R155, R151, 0x1, R150, P5 ;  /* 0x00000001979b7824 */ /* 0x000fe200028e0696 */
[C---:B------:R-:W-:Y:S02]  /*6fc0*/  ISETP.GT.AND P2, PT, R12.reuse, 0x11, PT ;  /* 0x000000110c00780c */ /* 0x040fe40003f44270 */
[----:B------:R-:W-:Y:S01]  /*6fd0*/  SHF.R.S32.HI R151, RZ, 0x1f, R17 ;  /* 0x0000001fff977819 */ /* 0x000fe20000011411 */
[----:B------:R1:W2:Y:S01]  /*6fe0*/  @P4 LDG.E.U8 R196, desc[UR26][R156.64] ;  /* 0x0000001a9cc44981 */ /* 0x0002a2000c1e1100 */
[----:B------:R-:W-:-:S03]  /*6ff0*/  ISETP.GT.AND P4, PT, R12, 0x12, PT ;  /* 0x000000120c00780c */ /* 0x000fc60003f84270 */
[----:B------:R1:W2:Y:S01]  /*7000*/  @P3 LDG.E.U8 R140, desc[UR26][R126.64] ;  /* 0x0000001a7e8c3981 */ /* 0x0002a2000c1e1100 */
[----:B0-----:R-:W-:Y:S02]  /*7010*/  IADD3 R152, P5, PT, R17, R139, RZ ;  /* 0x0000008b11987210 */ /* 0x001fe40007fbe0ff */
[----:B------:R-:W-:-:S03]  /*7020*/  ISETP.GT.AND P3, PT, R12, 0x13, PT ;  /* 0x000000130c00780c */ /* 0x000fc60003f64270 */
[----:B------:R-:W-:Y:S01]  /*7030*/  IMAD.X R153, R151, 0x1, R150, P5 ;  /* 0x0000000197997824 */ /* 0x000fe200028e0696 */
[----:B------:R-:W-:Y:S02]  /*7040*/  SHF.R.S32.HI R151, RZ, 0x1f, R18 ;  /* 0x0000001fff977819 */ /* 0x000fe40000011412 */
[-C--:B-1----:R-:W-:Y:S02]  /*7050*/  IADD3 R156, P6, PT, R18, R139.reuse, RZ ;  /* 0x0000008b129c7210 */ /* 0x082fe40007fde0ff */
[----:B------:R-:W-:Y:S02]  /*7060*/  PRMT R203, RZ, 0x7610, R203 ;  /* 0x00007610ffcb7816 */ /* 0x000fe400000000cb */
[----:B------:R-:W-:Y:S02]  /*7070*/  SHF.R.S32.HI R127, RZ, 0x1f, R19 ;  /* 0x0000001fff7f7819 */ /* 0x000fe40000011413 */
[----:B------:R-:W-:Y:S02]  /*7080*/  IADD3 R126, P5, PT, R19, R139, RZ ;  /* 0x0000008b137e7210 */ /* 0x000fe40007fbe0ff */
[----:B------:R-:W-:Y:S01]  /*7090*/  PRMT R189, RZ, 0x7610, R189 ;  /* 0x00007610ffbd7816 */ /* 0x000fe200000000bd */
[--C-:B------:R-:W-:Y:S01]  /*70a0*/  IMAD.X R157, R151, 0x1, R150.reuse, P6 ;  /* 0x00000001979d7824 */ /* 0x100fe200030e0696 */
[----:B------:R-:W-:Y:S01]  /*70b0*/  PRMT R173, RZ, 0x7610, R173 ;  /* 0x00007610ffad7816 */ /* 0x000fe200000000ad */
[----:B------:R0:W2:Y:S01]  /*70c0*/  @P2 LDG.E.U8 R203, desc[UR26][R154.64] ;  /* 0x0000001a9acb2981 */ /* 0x0000a2000c1e1100 */
[----:B------:R-:W-:Y:S01]  /*70d0*/  IMAD.X R127, R127, 0x1, R150, P5 ;  /* 0x000000017f7f7824 */ /* 0x000fe200028e0696 */
[----:B------:R-:W-:-:S02]  /*70e0*/  ISETP.GT.AND P2, PT, R12, 0x14, PT ;  /* 0x000000140c00780c */ /* 0x000fc40003f44270 */
        /* <DEDUP_REMOVED lines=10> */
[----:B------:R-:W-:Y:S01]  /*7190*/  PRMT R226, RZ, 0x7610, R226 ;  /* 0x00007610ffe27816 */ /* 0x000fe200000000e2 */
[----:B------:R-:W-:Y:S01]  /*71a0*/  IMAD.X R153, R151, 0x1, R150, P6 ;  /* 0x0000000197997824 */ /* 0x000fe200030e0696 */
[----:B------:R-:W-:Y:S02]  /*71b0*/  PRMT R210, RZ, 0x7610, R210 ;  /* 0x00007610ffd27816 */ /* 0x000fe400000000d2 */
[----:B------:R-:W-:Y:S01]  /*71c0*/  SHF.R.S32.HI R157, RZ, 0x1f, R22 ;  /* 0x0000001fff9d7819 */ /* 0x000fe20000011416 */
[----:B------:R0:W2:Y:S01]  /*71d0*/  @P2 LDG.E.U8 R242, desc[UR26][R126.64] ;  /* 0x0000001a7ef22981 */ /* 0x0000a2000c1e1100 */
[----:B------:R-:W-:-:S02]  /*71e0*/  IADD3 R156, P5, PT, R22, R139, RZ ;  /* 0x0000008b169c7210 */ /* 0x000fc40007fbe0ff */
[C---:B------:R-:W-:Y:S01]  /*71f0*/  ISETP.GT.AND P2, PT, R12.reuse, 0x17, PT ;  /* 0x000000170c00780c */ /* 0x040fe20003f44270 */
[----:B------:R1:W2:Y:S01]  /*7200*/  @P4 LDG.E.U8 R226, desc[UR26][R154.64] ;  /* 0x0000001a9ae24981 */ /* 0x0002a2000c1e1100 */
[C---:B------:R-:W-:Y:S01]  /*7210*/  ISETP.GT.AND P4, PT, R12.reuse, 0x18, PT ;  /* 0x000000180c00780c */ /* 0x040fe20003f84270 */
[----:B------:R-:W-:Y:S02]  /*7220*/  IMAD.X R157, R157, 0x1, R150, P5 ;  /* 0x000000019d9d7824 */ /* 0x000fe400028e0696 */
[----:B------:R1:W2:Y:S01]  /*7230*/  @P3 LDG.E.U8 R210, desc[UR26][R152.64] ;  /* 0x0000001a98d23981 */ /* 0x0002a2000c1e1100 */
[----:B------:R-:W-:Y:S02]  /*7240*/  ISETP.GT.AND P3, PT, R12, 0x19, PT ;  /* 0x000000190c00780c */ /* 0x000fe40003f64270 */
[----:B0-----:R-:W-:Y:S02]  /*7250*/  SHF.R.S32.HI R127, RZ, 0x1f, R23 ;  /* 0x0000001fff7f7819 */ /* 0x001fe40000011417 */
[----:B------:R-:W-:-:S02]  /*7260*/  IADD3 R126, P5, PT, R23, R139, RZ ;  /* 0x0000008b177e7210 */ /* 0x000fc40007fbe0ff */
[----:B------:R-:W-:Y:S02]  /*7270*/  SHF.R.S32.HI R151, RZ, 0x1f, R24 ;  /* 0x0000001fff977819 */ /* 0x000fe40000011418 */
[-C--:B-1----:R-:W-:Y:S02]  /*7280*/  IADD3 R154, P6, PT, R24, R139.reuse, RZ ;  /* 0x0000008b189a7210 */ /* 0x082fe40007fde0ff */
[----:B------:R-:W-:Y:S01]  /*7290*/  PRMT R194, RZ, 0x7610, R194 ;  /* 0x00007610ffc27816 */ /* 0x000fe200000000c2 */
[----:B------:R-:W-:Y:S01]  /*72a0*/  IMAD.X R127, R127, 0x1, R150, P5 ;  /* 0x000000017f7f7824 */ /* 0x000fe200028e0696 */
[----:B------:R-:W-:Y:S01]  /*72b0*/  PRMT R142, RZ, 0x7610, R142 ;  /* 0x00007610ff8e7816 */ /* 0x000fe2000000008e */
[----:B------:R-:W-:Y:S01]  /*72c0*/  IMAD.X R155, R151, 0x1, R150, P6 ;  /* 0x00000001979b7824 */ /* 0x000fe200030e0696 */
[----:B------:R-:W-:Y:S02]  /*72d0*/  SHF.R.S32.HI R153, RZ, 0x1f, R25 ;  /* 0x0000001fff997819 */ /* 0x000fe40000011419 */
[----:B------:R-:W-:Y:S01]  /*72e0*/  IADD3 R152, P5, PT, R25, R139, RZ ;  /* 0x0000008b19987210 */ /* 0x000fe20007fbe0ff */
[----:B------:R0:W2:Y:S01]  /*72f0*/  @P2 LDG.E.U8 R194, desc[UR26][R156.64] ;  /* 0x0000001a9cc22981 */ /* 0x0000a2000c1e1100 */
[----:B------:R-:W-:-:S02]  /*7300*/  PRMT R201, RZ, 0x7610, R201 ;  /* 0x00007610ffc97816 */ /* 0x000fc400000000c9 */
[C---:B------:R-:W-:Y:S01]  /*7310*/  ISETP.GT.AND P2, PT, R12.reuse, 0x1a, PT ;  /* 0x0000001a0c00780c */ /* 0x040fe20003f44270 */
[----:B------:R1:W2:Y:S01]  /*7320*/  @P4 LDG.E.U8 R142, desc[UR26][R126.64] ;  /* 0x0000001a7e8e4981 */ /* 0x0002a2000c1e1100 */
[----:B------:R-:W-:Y:S01]  /*7330*/  IMAD.X R153, R153, 0x1, R150, P5 ;  /* 0x0000000199997824 */ /* 0x000fe200028e0696 */
[----:B------:R-:W-:Y:S02]  /*7340*/  ISETP.GT.AND P4, PT, R12, 0x1b, PT ;  /* 0x0000001b0c00780c */ /* 0x000fe40003f84270 */
[----:B------:R1:W2:Y:S01]  /*7350*/  @P3 LDG.E.U8 R201, desc[UR26][R154.64] ;  /* 0x0000001a9ac93981 */ /* 0x0002a2000c1e1100 */
[----:B------:R-:W-:Y:S02]  /*7360*/  SHF.R.S32.HI R151, RZ, 0x1f, R26 ;  /* 0x0000001fff977819 */ /* 0x000fe4000001141a */
[----:B0-----:R-:W-:Y:S02]  /*7370*/  IADD3 R156, P5, PT, R26, R139, RZ ;  /* 0x0000008b1a9c7210 */ /* 0x001fe40007fbe0ff */
[----:B------:R-:W-:-:S02]  /*7380*/  ISETP.GT.AND P3, PT, R12, 0x1c, PT ;  /* 0x0000001c0c00780c */ /* 0x000fc40003f64270 */
[----:B-1----:R-:W-:Y:S01]  /*7390*/  SHF.R.S32.HI R127, RZ, 0x1f, R28 ;  /* 0x0000001fff7f7819 */ /* 0x002fe2000001141c */
[--C-:B------:R-:W-:Y:S01]  /*73a0*/  IMAD.X R157, R151, 0x1, R150.reuse, P5 ;  /* 0x00000001979d7824 */ /* 0x100fe200028e0696 */
[-C--:B------:R-:W-:Y:S02]  /*73b0*/  IADD3 R126, P6, PT, R28, R139.reuse, RZ ;  /* 0x0000008b1c7e7210 */ /* 0x080fe40007fde0ff */
[----:B------:R-:W-:Y:S02]  /*73c0*/  PRMT R187, RZ, 0x7610, R187 ;  /* 0x00007610ffbb7816 */ /* 0x000fe400000000bb */
[----:B------:R-:W-:Y:S02]  /*73d0*/  SHF.R.S32.HI R151, RZ, 0x1f, R29 ;  /* 0x0000001fff977819 */ /* 0x000fe4000001141d */
[----:B------:R-:W-:Y:S02]  /*73e0*/  IADD3 R154, P5, PT, R29, R139, RZ ;  /* 0x0000008b1d9a7210 */ /* 0x000fe40007fbe0ff */
[----:B------:R-:W-:Y:S01]  /*73f0*/  PRMT R171, RZ, 0x7610, R171 ;  /* 0x00007610ffab7816 */ /* 0x000fe200000000ab */
[----:B------:R-:W-:Y:S01]  /*7400*/  IMAD.X R127, R127, 0x1, R150, P6 ;  /* 0x000000017f7f7824 */ /* 0x000fe200030e0696 */
[----:B------:R-:W-:Y:S01]  /*7410*/  PRMT R240, RZ, 0x7610, R240 ;  /* 0x00007610fff07816 */ /* 0x000fe200000000f0 */
[----:B------:R0:W2:Y:S01]  /*7420*/  @P2 LDG.E.U8 R187, desc[UR26][R152.64] ;  /* 0x0000001a98bb2981 */ /* 0x0000a2000c1e1100 */
[----:B------:R-:W-:Y:S01]  /*7430*/  IMAD.X R155, R151, 0x1, R150, P5 ;  /* 0x00000001979b7824 */ /* 0x000fe200028e0696 */
[----:B------:R-:W-:-:S02]  /*7440*/  SHF.R.S32.HI R151, RZ, 0x1f, R30 ;  /* 0x0000001fff977819 */ /* 0x000fc4000001141e */
[----:B------:R1:W2:Y:S01]  /*7450*/  @P4 LDG.E.U8 R171, desc[UR26][R156.64] ;  /* 0x0000001a9cab4981 */ /* 0x0002a2000c1e1100 */
[C---:B------:R-:W-:Y:S02]  /*7460*/  ISETP.GT.AND P4, PT, R12.reuse, 0x1e, PT ;  /* 0x0000001e0c00780c */ /* 0x040fe40003f84270 */
[----:B------:R-:W-:Y:S01]  /*7470*/  ISETP.GT.AND P2, PT, R12, 0x1d, PT ;  /* 0x0000001d0c00780c */ /* 0x000fe20003f44270 */
[----:B------:R1:W2:Y:S01]  /*7480*/  @P3 LDG.E.U8 R240, desc[UR26][R126.64] ;  /* 0x0000001a7ef03981 */ /* 0x0002a2000c1e1100 */
[-C--:B0-----:R-:W-:Y:S02]  /*7490*/  IADD3 R152, P5, PT, R30, R139.reuse, RZ ;  /* 0x0000008b1e987210 */ /* 0x081fe40007fbe0ff */
[----:B------:R-:W-:Y:S02]  /*74a0*/  ISETP.GT.AND P3, PT, R12, 0x1f, PT ;  /* 0x0000001f0c00780c */ /* 0x000fe40003f64270 */
[----:B-1----:R-:W-:Y:S01]  /*74b0*/  IADD3 R156, P6, PT, R31, R139, RZ ;  /* 0x0000008b1f9c7210 */ /* 0x002fe20007fde0ff */
[----:B------:R-:W-:Y:S01]  /*74c0*/  IMAD.X R153, R151, 0x1, R150, P5 ;  /* 0x0000000197997824 */ /* 0x000fe200028e0696 */
[----:B------:R-:W-:-:S02]  /*74d0*/  SHF.R.S32.HI R151, RZ, 0x1f, R31 ;  /* 0x0000001fff977819 */ /* 0x000fc4000001141f */
[----:B------:R-:W-:Y:S02]  /*74e0*/  PRMT R208, RZ, 0x7610, R208 ;  /* 0x00007610ffd07816 */ /* 0x000fe400000000d0 */
[----:B------:R-:W-:Y:S01]  /*74f0*/  PRMT R224, RZ, 0x7610, R224 ;  /* 0x00007610ffe07816 */ /* 0x000fe200000000e0 */
[----:B------:R-:W-:Y:S01]  /*7500*/  IMAD.X R157, R151, 0x1, R150, P6 ;  /* 0x00000001979d7824 */ /* 0x000fe200030e0696 */
[----:B------:R-:W-:Y:S02]  /*7510*/  PRMT R192, RZ, 0x7610, R192 ;  /* 0x00007610ffc07816 */ /* 0x000fe400000000c0 */
[----:B------:R-:W-:Y:S01]  /*7520*/  SHF.R.S32.HI R127, RZ, 0x1f, R32 ;  /* 0x0000001fff7f7819 */ /* 0x000fe20000011420 */
[----:B------:R-:W2:Y:S01]  /*7530*/  @P4 LDG.E.U8 R208, desc[UR26][R152.64] ;  /* 0x0000001a98d04981 */ /* 0x000ea2000c1e1100 */
[----:B------:R-:W-:Y:S02]  /*7540*/  IADD3 R126, P5, PT, R32, R139, RZ ;  /* 0x0000008b207e7210 */ /* 0x000fe40007fbe0ff */
[----:B------:R-:W-:Y:S01]  /*7550*/  ISETP.GT.AND P4, PT, R12, 0x21, PT ;  /* 0x000000210c00780c */ /* 0x000fe20003f84270 */
[----:B------:R0:W2:Y:S01]  /*7560*/  @P2 LDG.E.U8 R224, desc[UR26][R154.64] ;  /* 0x0000001a9ae02981 */ /* 0x0000a2000c1e1100 */
[----:B------:R-:W-:Y:S01]  /*7570*/  SHF.R.S32.HI R151, RZ, 0x1f, R33 ;  /* 0x0000001fff977819 */ /* 0x000fe20000011421 */
[----:B------:R-:W-:-:S02]  /*7580*/  IMAD.X R127, R127, 0x1, R150, P5 ;  /* 0x000000017f7f7824 */ /* 0x000fc400028e0696 */
[----:B------:R1:W2:Y:S01]  /*7590*/  @P3 LDG.E.U8 R192, desc[UR26][R156.64] ;  /* 0x0000001a9cc03981 */ /* 0x0002a2000c1e1100 */
[C---:B------:R-:W-:Y:S02]  /*75a0*/  ISETP.GT.AND P3, PT, R12.reuse, 0x22, PT ;  /* 0x000000220c00780c */ /* 0x040fe40003f64270 */
[----:B------:R-:W-:Y:S02]  /*75b0*/  ISETP.GT.AND P2, PT, R12, 0x20, PT ;  /* 0x000000200c00780c */ /* 0x000fe40003f44270 */
[-C--:B0-----:R-:W-:Y:S02]  /*75c0*/  IADD3 R154, P5, PT, R33, R139.reuse, RZ ;  /* 0x0000008b219a7210 */ /* 0x081fe40007fbe0ff */
[----:B------:R-:W-:Y:S02]  /*75d0*/  SHF.R.S32.HI R153, RZ, 0x1f, R34 ;  /* 0x0000001fff997819 */ /* 0x000fe40000011422 */
[----:B------:R-:W-:Y:S01]  /*75e0*/  IADD3 R152, P6, PT, R34, R139, RZ ;  /* 0x0000008b22987210 */ /* 0x000fe20007fde0ff */
[----:B------:R-:W-:Y:S01]  /*75f0*/  IMAD.X R155, R151, 0x1, R150, P5 ;  /* 0x00000001979b7824 */ /* 0x000fe200028e0696 */
[----:B------:R-:W-:-:S02]  /*7600*/  PRMT R151, RZ, 0x7610, R151 ;  /* 0x00007610ff977816 */ /* 0x000fc40000000097 */
[----:B------:R-:W-:Y:S01]  /*7610*/  PRMT R185, RZ, 0x7610, R185 ;  /* 0x00007610ffb97816 */ /* 0x000fe200000000b9 */
[----:B------:R-:W-:Y:S01]  /*7620*/  IMAD.X R153, R153, 0x1, R150, P6 ;  /* 0x0000000199997824 */ /* 0x000fe200030e0696 */
[----:B------:R-:W-:Y:S02]  /*7630*/  PRMT R160, RZ, 0x7610, R160 ;  /* 0x00007610ffa07816 */ /* 0x000fe400000000a0 */
[----:B-1----:R-:W-:Y:S01]  /*7640*/  SHF.R.S32.HI R157, RZ, 0x1f, R35 ;  /* 0x0000001fff9d7819 */ /* 0x002fe20000011423 */
[----:B------:R0:W2:Y:S01]  /*7650*/  @P4 LDG.E.U8 R151, desc[UR26][R154.64] ;  /* 0x0000001a9a974981 */ /* 0x0000a2000c1e1100 */
[----:B------:R-:W-:Y:S02]  /*7660*/  IADD3 R156, P5, PT, R35, R139, RZ ;  /* 0x0000008b239c7210 */ /* 0x000fe40007fbe0ff */
[C---:B------:R-:W-:Y:S01]  /*7670*/  ISETP.GT.AND P4, PT, R12.reuse, 0x24, PT ;  /* 0x000000240c00780c */ /* 0x040fe20003f84270 */
[----:B------:R-:W2:Y:S01]  /*7680*/  @P3 LDG.E.U8 R185, desc[UR26][R152.64] ;  /* 0x0000001a98b93981 */ /* 0x000ea2000c1e1100 */
[----:B------:R-:W-:Y:S01]  /*7690*/  ISETP.GT.AND P3, PT, R12, 0x25, PT ;  /* 0x000000250c00780c */ /* 0x000fe20003f64270 */
[----:B------:R-:W-:-:S02]  /*76a0*/  IMAD.X R157, R157, 0x1, R150, P5 ;  /* 0x000000019d9d7824 */ /* 0x000fc400028e0696 */
[----:B------:R1:W2:Y:S01]  /*76b0*/  @P2 LDG.E.U8 R160, desc[UR26][R126.64] ;  /* 0x0000001a7ea02981 */ /* 0x0002a2000c1e1100 */
[----:B------:R-:W-:Y:S02]  /*76c0*/  ISETP.GT.AND P2, PT, R12, 0x23, PT ;  /* 0x000000230c00780c */ /* 0x000fe40003f44270 */
[----:B0-----:R-:W-:Y:S02]  /*76d0*/  SHF.R.S32.HI R155, RZ, 0x1f, R37 ;  /* 0x0000001fff9b7819 */ /* 0x001fe40000011425 */
[-C--:B------:R-:W-:Y:S02]  /*76e0*/  IADD3 R154, P6, PT, R37, R139.reuse, RZ ;  /* 0x0000008b259a7210 */ /* 0x080fe40007fde0ff */
[----:B-1----:R-:W-:Y:S02]  /*76f0*/  SHF.R.S32.HI R127, RZ, 0x1f, R36 ;  /* 0x0000001fff7f7819 */ /* 0x002fe40000011424 */
[----:B------:R-:W-:Y:S02]  /*7700*/  IADD3 R126, P5, PT, R36, R139, RZ ;  /* 0x0000008b247e7210 */ /* 0x000fe40007fbe0ff */
[----:B------:R-:W-:Y:S01]  /*7710*/  PRMT R238, RZ, 0x7610, R238 ;  /* 0x00007610ffee7816 */ /* 0x000fe200000000ee */
[----:B------:R-:W-:Y:S01]  /*7720*/  IMAD.X R155, R155, 0x1, R150, P6 ;  /* 0x000000019b9b7824 */ /* 0x000fe200030e0696 */
[----:B------:R-:W-:Y:S01]  /*7730*/  PRMT R222, RZ, 0x7610, R222 ;  /* 0x00007610ffde7816 */ /* 0x000fe200000000de */
[----:B------:R-:W-:Y:S01]  /*7740*/  IMAD.X R127, R127, 0x1, R150, P5 ;  /* 0x000000017f7f7824 */ /* 0x000fe200028e0696 */
[----:B------:R-:W-:-:S02]  /*7750*/  PRMT R169, RZ, 0x7610, R169 ;  /* 0x00007610ffa97816 */ /* 0x000fc400000000a9 */
[----:B------:R-:W-:Y:S02]  /*7760*/  SHF.R.S32.HI R153, RZ, 0x1f, R38 ;  /* 0x0000001fff997819 */ /* 0x000fe40000011426 */
[----:B------:R-:W-:Y:S01]  /*7770*/  IADD3 R152, P5, PT, R38, R139, RZ ;  /* 0x0000008b26987210 */ /* 0x000fe20007fbe0ff */
[----:B------:R0:W2:Y:S01]  /*7780*/  @P4 LDG.E.U8 R238, desc[UR26][R126.64] ;  /* 0x0000001a7eee4981 */ /* 0x0000a2000c1e1100 */
[----:B------:R-:W-:-:S03]  /*7790*/  ISETP.GT.AND P4, PT, R12, 0x27, PT ;  /* 0x000000270c00780c */ /* 0x000fc60003f84270 */
[----:B------:R-:W2:Y:S01]  /*77a0*/  @P3 LDG.E.U8 R222, desc[UR26][R154.64] ;  /* 0x0000001a9ade3981 */ /* 0x000ea2000c1e1100 */
[C---:B------:R-:W-:Y:S01]  /*77b0*/  ISETP.GT.AND P3, PT, R12.reuse, 0x28, PT ;  /* 0x000000280c00780c */ /* 0x040fe20003f64270 */
[----:B------:R-:W-:Y:S02]  /*77c0*/  IMAD.X R153, R153, 0x1, R150, P5 ;  /* 0x0000000199997824 */ /* 0x000fe400028e0696 */
[----:B------:R1:W2:Y:S01]  /*77d0*/  @P2 LDG.E.U8 R169, desc[UR26][R156.64] ;  /* 0x0000001a9ca92981 */ /* 0x0002a2000c1e1100 */
[----:B------:R-:W-:Y:S02]  /*77e0*/  ISETP.GT.AND P2, PT, R12, 0x26, PT ;  /* 0x000000260c00780c */ /* 0x000fe40003f44270 */
[----:B0-----:R-:W-:Y:S02]  /*77f0*/  SHF.R.S32.HI R127, RZ, 0x1f, R40 ;  /* 0x0000001fff7f7819 */ /* 0x001fe40000011428 */
[----:B------:R-:W-:Y:S02]  /*7800*/  IADD3 R126, P6, PT, R40, R139, RZ ;  /* 0x0000008b287e7210 */ /* 0x000fe40007fde0ff */
[----:B-1----:R-:W-:-:S02]  /*7810*/  SHF.R.S32.HI R157, RZ, 0x1f, R39 ;  /* 0x0000001fff9d7819 */ /* 0x002fc40000011427 */
[-C--:B------:R-:W-:Y:S02]  /*7820*/  IADD3 R156, P5, PT, R39, R139.reuse, RZ ;  /* 0x0000008b279c7210 */ /* 0x080fe40007fbe0ff */
[----:B------:R-:W-:Y:S01]  /*7830*/  PRMT R190, RZ, 0x7610, R190 ;  /* 0x00007610ffbe7816 */ /* 0x000fe200000000be */
[----:B------:R-:W-:Y:S01]  /*7840*/  IMAD.X R127, R127, 0x1, R150, P6 ;  /* 0x000000017f7f7824 */ /* 0x000fe200030e0696 */
[----:B------:R-:W-:Y:S01]  /*7850*/  PRMT R132, RZ, 0x7610, R132 ;  /* 0x00007610ff847816 */ /* 0x000fe20000000084 */
[----:B------:R-:W-:Y:S01]  /*7860*/  IMAD.X R157, R157, 0x1, R150, P5 ;  /* 0x000000019d9d7824 */ /* 0x000fe200028e0696 */
[----:B------:R-:W-:Y:S02]  /*7870*/  PRMT R206, RZ, 0x7610, R206 ;  /* 0x00007610ffce7816 */ /* 0x000fe400000000ce */
        /* <DEDUP_REMOVED lines=50> */
[--C-:B------:R-:W-:Y:S01]  /*7ba0*/  IMAD.X R155, R155, 0x1, R150.reuse, P6 ;  /* 0x000000019b9b7824 */ /* 0x100fe200030e0696 */
        /* <DEDUP_REMOVED lines=45> */
[--C-:B------:R-:W-:Y:S02]  /*7e80*/  IMAD.X R127, R127, 0x1, R150.reuse, P5 ;  /* 0x000000017f7f7824 */ /* 0x100fe400028e0696 */
[----:B------:R1:W2:Y:S01]  /*7e90*/  @P2 LDG.E.U8 R218, desc[UR26][R154.64] ;  /* 0x0000001a9ada2981 */ /* 0x0002a2000c1e1100 */
[----:B------:R-:W-:Y:S02]  /*7ea0*/  ISETP.GT.AND P2, PT, R12, 0x38, PT ;  /* 0x000000380c00780c */ /* 0x000fe40003f44270 */
[-C--:B0-----:R-:W-:Y:S02]  /*7eb0*/  IADD3 R152, P5, PT, R60, R139.reuse, RZ ;  /* 0x0000008b3c987210 */ /* 0x081fe40007fbe0ff */
[----:B------:R-:W-:Y:S02]  /*7ec0*/  PRMT R195, RZ, 0x7610, R195 ;  /* 0x00007610ffc37816 */ /* 0x000fe400000000c3 */
[----:B-1----:R-:W-:Y:S01]  /*7ed0*/  IADD3 R154, P6, PT, R57, R139, RZ ;  /* 0x0000008b399a7210 */ /* 0x002fe20007fde0ff */
[----:B------:R-:W-:Y:S01]  /*7ee0*/  IMAD.X R153, R62, 0x1, R150, P5 ;  /* 0x000000013e997824 */ /* 0x000fe200028e0696 */
[----:B------:R-:W-:-:S03]  /*7ef0*/  PRMT R179, RZ, 0x7610, R179 ;  /* 0x00007610ffb37816 */ /* 0x000fc600000000b3 */
[----:B------:R-:W-:Y:S01]  /*7f00*/  IMAD.X R155, R59, 0x1, R150, P6 ;  /* 0x000000013b9b7824 */ /* 0x000fe200030e0696 */
[----:B------:R-:W-:Y:S02]  /*7f10*/  PRMT R128, RZ, 0x7610, R128 ;  /* 0x00007610ff807816 */ /* 0x000fe40000000080 */
[----:B------:R-:W-:Y:S01]  /*7f20*/  IADD3 R156, P6, PT, R109, R139, RZ ;  /* 0x0000008b6d9c7210 */ /* 0x000fe20007fde0ff */
[----:B------:R-:W2:Y:S01]  /*7f30*/  @P3 LDG.E.U8 R179, desc[UR26][R152.64] ;  /* 0x0000001a98b33981 */ /* 0x000ea2000c1e1100 */
[----:B------:R-:W-:-:S03]  /*7f40*/  ISETP.GT.AND P3, PT, R12, 0x3d, PT ;  /* 0x0000003d0c00780c */ /* 0x000fc60003f64270 */
[----:B------:R0:W2:Y:S01]  /*7f50*/  @P4 LDG.E.U8 R195, desc[UR26][R154.64] ;  /* 0x0000001a9ac34981 */ /* 0x0000a2000c1e1100 */
[----:B------:R-:W-:Y:S01]  /*7f60*/  ISETP.GT.AND P4, PT, R12, 0x3c, PT ;  /* 0x0000003c0c00780c */ /* 0x000fe20003f84270 */
[----:B------:R-:W-:Y:S02]  /*7f70*/  IMAD.X R157, R112, 0x1, R150, P6 ;  /* 0x00000001709d7824 */ /* 0x000fe400030e0696 */
[----:B------:R1:W2:Y:S01]  /*7f80*/  @P2 LDG.E.U8 R128, desc[UR26][R126.64] ;  /* 0x0000001a7e802981 */ /* 0x0002a2000c1e1100 */
[----:B------:R-:W-:Y:S02]  /*7f90*/  PRMT R232, RZ, 0x7610, R232 ;  /* 0x00007610ffe87816 */ /* 0x000fe400000000e8 */
[-C--:B0-----:R-:W-:Y:S02]  /*7fa0*/  IADD3 R154, P6, PT, R117, R139.reuse, RZ ;  /* 0x0000008b759a7210 */ /* 0x081fe40007fde0ff */
[----:B-1----:R-:W-:-:S03]  /*7fb0*/  IADD3 R126, P5, PT, R61, R139, RZ ;  /* 0x0000008b3d7e7210 */ /* 0x002fc60007fbe0ff */
[----:B------:R-:W-:Y:S01]  /*7fc0*/  IMAD.X R155, R120, 0x1, R150, P6 ;  /* 0x00000001789b7824 */ /* 0x000fe200030e0696 */
[----:B------:R-:W-:Y:S01]  /*7fd0*/  PRMT R216, RZ, 0x7610, R216 ;  /* 0x00007610ffd87816 */ /* 0x000fe200000000d8 */
[----:B------:R-:W-:Y:S01]  /*7fe0*/  IMAD.X R127, R63, 0x1, R150, P5 ;  /* 0x000000013f7f7824 */ /* 0x000fe200028e0696 */
[----:B------:R-:W-:-:S04]  /*7ff0*/  IADD3 R152, P5, PT, R118, R139, RZ ;  /* 0x0000008b76987210 */ /* 0x000fc80007fbe0ff */
[----:B------:R-:W2:Y:S01]  /*8000*/  @P3 LDG.E.U8 R216, desc[UR26][R154.64] ;  /* 0x0000001a9ad83981 */ /* 0x000ea2000c1e1100 */
[----:B------:R-:W-:-:S03]  /*8010*/  ISETP.GT.AND P3, PT, R12, RZ, PT ;  /* 0x000000ff0c00720c */ /* 0x000fc60003f64270 */
[----:B------:R0:W2:Y:S01]  /*8020*/  @P4 LDG.E.U8 R232, desc[UR26][R126.64] ;  /* 0x0000001a7ee84981 */ /* 0x0000a2000c1e1100 */
[----:B------:R-:W-:Y:S01]  /*8030*/  ISETP.GT.AND P4, PT, R12, 0x3f, PT ;  /* 0x0000003f0c00780c */ /* 0x000fe20003f84270 */
[----:B------:R-:W-:Y:S01]  /*8040*/  IMAD.X R153, R121, 0x1, R150, P5 ;  /* 0x0000000179997824 */ /* 0x000fe200028e0696 */
[C---:B------:R-:W-:Y:S02]  /*8050*/  IADD3 RZ, P5, PT, R122.reuse, R139, RZ ;  /* 0x0000008b7aff7210 */ /* 0x040fe40007fbe0ff */
[----:B------:R-:W-:Y:S01]  /*8060*/  PRMT R184, RZ, 0x7610, R184 ;  /* 0x00007610ffb87816 */ /* 0x000fe200000000b8 */
[----:B0-----:R-:W-:Y:S02]  /*8070*/  IMAD.IADD R126, R122, 0x1, R139 ;  /* 0x000000017a7e7824 */ /* 0x001fe400078e028b */
[----:B------:R-:W-:Y:S01]  /*8080*/  IMAD.X R127, R123, 0x1, R150, P5 ;  /* 0x000000017b7f7824 */ /* 0x000fe200028e0696 */
[----:B------:R-:W-:Y:S02]  /*8090*/  ISETP.GT.AND P2, PT, R12, 0x3b, PT ;  /* 0x0000003b0c00780c */ /* 0x000fe40003f44270 */
[----:B------:R-:W-:-:S03]  /*80a0*/  PRMT R148, RZ, 0x7610, R148 ;  /* 0x00007610ff947816 */ /* 0x000fc60000000094 */
[----:B------:R0:W2:Y:S01]  /*80b0*/  @P4 LDG.E.U8 R184, desc[UR26][R126.64] ;  /* 0x0000001a7eb84981 */ /* 0x0000a2000c1e1100 */
[----:B------:R-:W-:Y:S01]  /*80c0*/  USHF.R.S32.HI UR8, URZ, 0x1f, UR15 ;  /* 0x0000001fff087899 */ /* 0x000fe2000801140f */
[----:B------:R-:W-:Y:S01]  /*80d0*/  PRMT R248, RZ, 0x7610, R248 ;  /* 0x00007610fff87816 */ /* 0x000fe200000000f8 */
[----:B0-----:R-:W-:Y:S02]  /*80e0*/  @P3 IMAD.MOV.U32 R126, RZ, RZ, R139 ;  /* 0x000000ffff7e3224 */ /* 0x001fe400078e008b */
[----:B------:R-:W-:Y:S01]  /*80f0*/  @P3 IMAD.MOV.U32 R127, RZ, RZ, R150 ;  /* 0x000000ffff7f3224 */ /* 0x000fe200078e0096 */
[----:B------:R-:W-:Y:S02]  /*8100*/  IADD3 R66, P4, PT, R66, UR15, RZ ;  /* 0x0000000f42427c10 */ /* 0x000fe4000ff9e0ff */
[----:B------:R-:W2:Y:S04]  /*8110*/  @P2 LDG.E.U8 R248, desc[UR26][R156.64] ;  /* 0x0000001a9cf82981 */ /* 0x000ea8000c1e1100 */
[----:B------:R0:W2:Y:S01]  /*8120*/  @P3 LDG.E.U8 R148, desc[UR26][R126.64] ;  /* 0x0000001a7e943981 */ /* 0x0000a2000c1e1100 */
[----:B------:R-:W-:-:S02]  /*8130*/  IADD3 R72, P3, PT, R72, UR15, RZ ;  /* 0x0000000f48487c10 */ /* 0x000fc4000ff7e0ff */
[----:B------:R-:W-:Y:S02]  /*8140*/  IADD3 R64, P5, PT, R64, UR15, RZ ;  /* 0x0000000f40407c10 */ /* 0x000fe4000ffbe0ff */
[----:B------:R-:W-:Y:S02]  /*8150*/  IADD3.X R73, PT, PT, R73, UR8, RZ, P3, !PT ;  /* 0x0000000849497c10 */ /* 0x000fe40009ffe4ff */
[----:B------:R-:W-:Y:S02]  /*8160*/  IADD3 R78, P3, PT, R78, UR15, RZ ;  /* 0x0000000f4e4e7c10 */ /* 0x000fe4000ff7e0ff */
[----:B------:R-:W-:Y:S02]  /*8170*/  ISETP.GT.AND P2, PT, R12, 0x3e, PT ;  /* 0x0000003e0c00780c */ /* 0x000fe40003f44270 */
[----:B------:R-:W-:Y:S02]  /*8180*/  IADD3.X R67, PT, PT, R67, UR8, RZ, P4, !PT ;  /* 0x0000000843437c10 */ /* 0x000fe4000a7fe4ff */
[----:B------:R-:W-:-:S02]  /*8190*/  IADD3.X R65, PT, PT, R65, UR8, RZ, P5, !PT ;  /* 0x0000000841417c10 */ /* 0x000fc4000affe4ff */
[----:B------:R-:W-:Y:S02]  /*81a0*/  IADD3 R70, P4, PT, R70, UR15, RZ ;  /* 0x0000000f46467c10 */ /* 0x000fe4000ff9e0ff */
[----:B------:R-:W-:Y:S02]  /*81b0*/  IADD3 R68, P5, PT, R68, UR15, RZ ;  /* 0x0000000f44447c10 */ /* 0x000fe4000ffbe0ff */
[----:B------:R-:W-:Y:S02]  /*81c0*/  IADD3.X R79, PT, PT, R79, UR8, RZ, P3, !PT ;  /* 0x000000084f4f7c10 */ /* 0x000fe40009ffe4ff */
[----:B------:R-:W-:Y:S02]  /*81d0*/  IADD3 R84, P3, PT, R84, UR15, RZ ;  /* 0x0000000f54547c10 */ /* 0x000fe4000ff7e0ff */
[----:B------:R-:W-:Y:S02]  /*81e0*/  IADD3.X R71, PT, PT, R71, UR8, RZ, P4, !PT ;  /* 0x0000000847477c10 */ /* 0x000fe4000a7fe4ff */
[----:B------:R-:W-:-:S02]  /*81f0*/  IADD3.X R69, PT, PT, R69, UR8, RZ, P5, !PT ;  /* 0x0000000845457c10 */ /* 0x000fc4000affe4ff */
[----:B------:R-:W-:Y:S02]  /*8200*/  IADD3 R76, P4, PT, R76, UR15, RZ ;  /* 0x0000000f4c4c7c10 */ /* 0x000fe4000ff9e0ff */
[----:B------:R-:W-:Y:S02]  /*8210*/  PRMT R200, RZ, 0x7610, R200 ;  /* 0x00007610ffc87816 */ /* 0x000fe400000000c8 */
[----:B------:R-:W-:Y:S02]  /*8220*/  IADD3 R74, P5, PT, R74, UR15, RZ ;  /* 0x0000000f4a4a7c10 */ /* 0x000fe4000ffbe0ff */
[----:B------:R-:W-:Y:S02]  /*8230*/  IADD3.X R85, PT, PT, R85, UR8, RZ, P3, !PT ;  /* 0x0000000855557c10 */ /* 0x000fe40009ffe4ff */
[----:B------:R-:W-:Y:S01]  /*8240*/  IADD3 R90, P3, PT, R90, UR15, RZ ;  /* 0x0000000f5a5a7c10 */ /* 0x000fe2000ff7e0ff */
[----:B------:R1:W3:Y:S01]  /*8250*/  @P2 LDG.E.U8 R200, desc[UR26][R152.64] ;  /* 0x0000001a98c82981 */ /* 0x0002e2000c1e1100 */
[----:B------:R-:W-:-:S02]  /*8260*/  IADD3.X R77, PT, PT, R77, UR8, RZ, P4, !PT ;  /* 0x000000084d4d7c10 */ /* 0x000fc4000a7fe4ff */
[----:B------:R-:W-:Y:S01]  /*8270*/  IADD3.X R75, PT, PT, R75, UR8, RZ, P5, !PT ;  /* 0x000000084b4b7c10 */ /* 0x000fe2000affe4ff */
[----:B------:R-:W-:Y:S01]  /*8280*/  BAR.SYNC.DEFER_BLOCKING 0x0 ;  /* 0x0000000000007b1d */ /* 0x000fe20000010000 */
[----:B------:R-:W-:Y:S02]  /*8290*/  IADD3 R82, P4, PT, R82, UR15, RZ ;  /* 0x0000000f52527c10 */ /* 0x000fe4000ff9e0ff */
[----:B------:R-:W-:Y:S02]  /*82a0*/  IADD3 R80, P5, PT, R80, UR15, RZ ;  /* 0x0000000f50507c10 */ /* 0x000fe4000ffbe0ff */
[----:B------:R-:W-:Y:S02]  /*82b0*/  IADD3.X R91, PT, PT, R91, UR8, RZ, P3, !PT ;  /* 0x000000085b5b7c10 */ /* 0x000fe40009ffe4ff */
[----:B------:R-:W-:Y:S02]  /*82c0*/  IADD3 R94, P3, PT, R94, UR15, RZ ;  /* 0x0000000f5e5e7c10 */ /* 0x000fe4000ff7e0ff */
[----:B------:R-:W-:-:S02]  /*82d0*/  IADD3.X R83, PT, PT, R83, UR8, RZ, P4, !PT ;  /* 0x0000000853537c10 */ /* 0x000fc4000a7fe4ff */
[----:B------:R-:W-:Y:S02]  /*82e0*/  IADD3.X R81, PT, PT, R81, UR8, RZ, P5, !PT ;  /* 0x0000000851517c10 */ /* 0x000fe4000affe4ff */
[----:B------:R-:W-:Y:S02]  /*82f0*/  IADD3 R88, P4, PT, R88, UR15, RZ ;  /* 0x0000000f58587c10 */ /* 0x000fe4000ff9e0ff */
[----:B------:R-:W-:Y:S02]  /*8300*/  IADD3 R86, P5, PT, R86, UR15, RZ ;  /* 0x0000000f56567c10 */ /* 0x000fe4000ffbe0ff */
[----:B------:R-:W-:Y:S02]  /*8310*/  IADD3.X R95, PT, PT, R95, UR8, RZ, P3, !PT ;  /* 0x000000085f5f7c10 */ /* 0x000fe40009ffe4ff */
[----:B------:R-:W-:Y:S02]  /*8320*/  IADD3 R102, P3, PT, R102, UR15, RZ ;  /* 0x0000000f66667c10 */ /* 0x000fe4000ff7e0ff */
[----:B------:R-:W-:-:S02]  /*8330*/  ISETP.GE.AND P2, PT, R27, R12, PT ;  /* 0x0000000c1b00720c */ /* 0x000fc40003f46270 */
[----:B------:R-:W-:Y:S02]  /*8340*/  IADD3.X R89, PT, PT, R89, UR8, RZ, P4, !PT ;  /* 0x0000000859597c10 */ /* 0x000fe4000a7fe4ff */
[----:B------:R-:W-:Y:S02]  /*8350*/  IADD3.X R87, PT, PT, R87, UR8, RZ, P5, !PT ;  /* 0x0000000857577c10 */ /* 0x000fe4000affe4ff */
[----:B------:R-:W-:Y:S02]  /*8360*/  IADD3 R92, P4, PT, R92, UR15, RZ ;  /* 0x0000000f5c5c7c10 */ /* 0x000fe4000ff9e0ff */
[----:B------:R-:W-:Y:S02]  /*8370*/  IADD3 R96, P5, PT, R96, UR15, RZ ;  /* 0x0000000f60607c10 */ /* 0x000fe4000ffbe0ff */
[----:B------:R-:W-:Y:S02]  /*8380*/  IADD3.X R103, PT, PT, R103, UR8, RZ, P3, !PT ;  /* 0x0000000867677c10 */ /* 0x000fe40009ffe4ff */
[----:B------:R-:W-:-:S02]  /*8390*/  IADD3 R108, P3, PT, R108, UR15, RZ ;  /* 0x0000000f6c6c7c10 */ /* 0x000fc4000ff7e0ff */
[----:B------:R-:W-:Y:S02]  /*83a0*/  IADD3.X R93, PT, PT, R93, UR8, RZ, P4, !PT ;  /* 0x000000085d5d7c10 */ /* 0x000fe4000a7fe4ff */
[----:B------:R-:W-:Y:S02]  /*83b0*/  IADD3.X R97, PT, PT, R97, UR8, RZ, P5, !PT ;  /* 0x0000000861617c10 */ /* 0x000fe4000affe4ff */
[----:B------:R-:W-:Y:S02]  /*83c0*/  IADD3 R100, P4, PT, R100, UR15, RZ ;  /* 0x0000000f64647c10 */ /* 0x000fe4000ff9e0ff */
[----:B------:R-:W-:Y:S02]  /*83d0*/  IADD3 R98, P5, PT, R98, UR15, RZ ;  /* 0x0000000f62627c10 */ /* 0x000fe4000ffbe0ff */
[----:B------:R-:W-:Y:S02]  /*83e0*/  IADD3.X R111, PT, PT, R111, UR8, RZ, P3, !PT ;  /* 0x000000086f6f7c10 */ /* 0x000fe40009ffe4ff */
[----:B------:R-:W-:-:S02]  /*83f0*/  IADD3.X R101, PT, PT, R101, UR8, RZ, P4, !PT ;  /* 0x0000000865657c10 */ /* 0x000fc4000a7fe4ff */
[----:B------:R-:W-:Y:S02]  /*8400*/  IADD3 R110, P3, PT, R110, UR15, RZ ;  /* 0x0000000f6e6e7c10 */ /* 0x000fe4000ff7e0ff */
[----:B------:R-:W-:Y:S02]  /*8410*/  IADD3.X R99, PT, PT, R99, UR8, RZ, P5, !PT ;  /* 0x0000000863637c10 */ /* 0x000fe4000affe4ff */
[----:B------:R-:W-:Y:S01]  /*8420*/  IADD3 R106, P4, PT, R106, UR15, RZ ;  /* 0x0000000f6a6a7c10 */ /* 0x000fe2000ff9e0ff */
[----:B0-----:R-:W-:Y:S01]  /*8430*/  @!P2 IMAD.MOV.U32 R126, RZ, RZ, R108 ;  /* 0x000000ffff7ea224 */ /* 0x001fe200078e006c */
[----:B------:R-:W-:Y:S01]  /*8440*/  IADD3 R104, P5, PT, R104, UR15, RZ ;  /* 0x0000000f68687c10 */ /* 0x000fe2000ffbe0ff */
[----:B------:R-:W-:Y:S01]  /*8450*/  @!P2 IMAD.MOV.U32 R127, RZ, RZ, R111 ;  /* 0x000000ffff7fa224 */ /* 0x000fe200078e006f */
[----:B-1----:R-:W-:Y:S02]  /*8460*/  PRMT R152, RZ, 0x7610, R152 ;  /* 0x00007610ff987816 */ /* 0x002fe40000000098 */
[----:B------:R-:W-:-:S02]  /*8470*/  IADD3.X R113, PT, PT, R113, UR8, RZ, P3, !PT ;  /* 0x0000000871717c10 */ /* 0x000fc40009ffe4ff */
[----:B------:R-:W-:Y:S02]  /*8480*/  IADD3.X R107, PT, PT, R107, UR8, RZ, P4, !PT ;  /* 0x000000086b6b7c10 */ /* 0x000fe4000a7fe4ff */
[----:B------:R-:W-:Y:S01]  /*8490*/  IADD3.X R105, PT, PT, R105, UR8, RZ, P5, !PT ;  /* 0x0000000869697c10 */ /* 0x000fe2000affe4ff */
[----:B------:R0:W4:Y:S01]  /*84a0*/  @!P2 LDG.E.U8 R152, desc[UR26][R126.64] ;  /* 0x0000001a7e98a981 */ /* 0x000122000c1e1100 */
[----:B------:R-:W-:Y:S02]  /*84b0*/  IADD3 R116, P4, PT, R116, UR15, RZ ;  /* 0x0000000f74747c10 */ /* 0x000fe4000ff9e0ff */
[----:B------:R-:W-:Y:S02]  /*84c0*/  IADD3 R114, P5, PT, R114, UR15, RZ ;  /* 0x0000000f72727c10 */ /* 0x000fe4000ffbe0ff */
[----:B------:R-:W-:Y:S02]  /*84d0*/  PRMT R215, RZ, 0x7610, R215 ;  /* 0x00007610ffd77816 */ /* 0x000fe400000000d7 */
[----:B------:R-:W-:Y:S01]  /*84e0*/  IADD3.X R119, PT, PT, R119, UR8, RZ, P4, !PT ;  /* 0x0000000877777c10 */ /* 0x000fe2000a7fe4ff */
[----:B0-----:R-:W-:-:S02]  /*84f0*/  @!P2 IMAD.MOV.U32 R126, RZ, RZ, R110 ;  /* 0x000000ffff7ea224 */ /* 0x001fc400078e006e */
[----:B------:R-:W-:Y:S01]  /*8500*/  @!P2 IMAD.MOV.U32 R127, RZ, RZ, R113 ;  /* 0x000000ffff7fa224 */ /* 0x000fe200078e0071 */
[----:B------:R-:W-:Y:S02]  /*8510*/  IADD3.X R115, PT, PT, R115, UR8, RZ, P5, !PT ;  /* 0x0000000873737c10 */ /* 0x000fe4000affe4ff */
[----:B------:R-:W-:Y:S02]  /*8520*/  IADD3 R209, P5, PT, R209, UR15, RZ ;  /* 0x0000000fd1d17c10 */ /* 0x000fe4000ffbe0ff */
[----:B------:R-:W-:Y:S01]  /*8530*/  PRMT R211, RZ, 0x7610, R211 ;  /* 0x00007610ffd37816 */ /* 0x000fe200000000d3 */
[----:B------:R0:W4:Y:S01]  /*8540*/  @!P2 LDG.E.U8 R215, desc[UR26][R126.64] ;  /* 0x0000001a7ed7a981 */ /* 0x000122000c1e1100 */
[----:B------:R-:W-:Y:S02]  /*8550*/  IADD3.X R149, PT, PT, R149, UR8, RZ, P5, !PT ;  /* 0x0000000895957c10 */ /* 0x000fe4000affe4ff */
[----:B------:R-:W-:Y:S02]  /*8560*/  IADD3 R134, P4, PT, R134, UR15, RZ ;  /* 0x0000000f86867c10 */ /* 0x000fe4000ff9e0ff */
[----:B------:R-:W-:Y:S01]  /*8570*/  PRMT R217, RZ, 0x7610, R217 ;  /* 0x00007610ffd97816 */ /* 0x000fe200000000d9 */
[----:B0-----:R-:W-:-:S02]  /*8580*/  @!P2 IMAD.MOV.U32 R126, RZ, RZ, R116 ;  /* 0x000000ffff7ea224 */ /* 0x001fc400078e0074 */
[----:B------:R-:W-:Y:S01]  /*8590*/  @!P2 IMAD.MOV.U32 R127, RZ, RZ, R119 ;  /* 0x000000ffff7fa224 */ /* 0x000fe200078e0077 */
[----:B------:R-:W-:-:S04]  /*85a0*/  IADD3.X R147, PT, PT, R147, UR8, RZ, P4, !PT ;  /* 0x0000000893937c10 */ /* 0x000fc8000a7fe4ff */
[----:B------:R0:W5:Y:S01]  /*85b0*/  @!P2 LDG.E.U8 R211, desc[UR26][R126.64] ;  /* 0x0000001a7ed3a981 */ /* 0x000162000c1e1100 */
[----:B------:R-:W-:Y:S02]  /*85c0*/  IADD3 R138, P5, PT, R138, UR15, RZ ;  /* 0x0000000f8a8a7c10 */ /* 0x000fe4000ffbe0ff */
[----:B------:R-:W-:Y:S01]  /*85d0*/  PRMT R219, RZ, 0x7610, R219 ;  /* 0x00007610ffdb7816 */ /* 0x000fe200000000db */
[----:B0-----:R-:W-:Y:S02]  /*85e0*/  @!P2 IMAD.MOV.U32 R126, RZ, RZ, R209 ;  /* 0x000000ffff7ea224 */ /* 0x001fe400078e00d1 */
[----:B------:R-:W-:Y:S01]  /*85f0*/  @!P2 IMAD.MOV.U32 R127, RZ, RZ, R149 ;  /* 0x000000ffff7fa224 */ /* 0x000fe200078e0095 */
[----:B------:R-:W-:-:S04]  /*8600*/  IADD3.X R143, PT, PT, R143, UR8, RZ, P5, !PT ;  /* 0x000000088f8f7c10 */ /* 0x000fc8000affe4ff */
[----:B------:R0:W5:Y:S01]  /*8610*/  @!P2 LDG.E.U8 R217, desc[UR26][R126.64] ;  /* 0x0000001a7ed9a981 */ /* 0x000162000c1e1100 */
[----:B------:R-:W-:Y:S02]  /*8620*/  IADD3 R144, P4, PT, R144, UR15, RZ ;  /* 0x0000000f90907c10 */ /* 0x000fe4000ff9e0ff */
[----:B------:R-:W-:Y:S02]  /*8630*/  IADD3 R124, P3, PT, R124, UR15, RZ ;  /* 0x0000000f7c7c7c10 */ /* 0x000fe4000ff7e0ff */
[----:B------:R-:W-:Y:S01]  /*8640*/  PRMT R223, RZ, 0x7610, R223 ;  /* 0x00007610ffdf7816 */ /* 0x000fe200000000df */
[----:B0-----:R-:W-:Y:S02]  /*8650*/  @!P2 IMAD.MOV.U32 R126, RZ, RZ, R134 ;  /* 0x000000ffff7ea224 */ /* 0x001fe400078e0086 */
[----:B------:R-:W-:Y:S01]  /*8660*/  @!P2 IMAD.MOV.U32 R127, RZ, RZ, R147 ;  /* 0x000000ffff7fa224 */ /* 0x000fe200078e0093 */
[----:B------:R-:W-:-:S04]  /*8670*/  IADD3.X R145, PT, PT, R145, UR8, RZ, P4, !PT ;  /* 0x0000000891917c10 */ /* 0x000fc8000a7fe4ff */
[----:B------:R0:W5:Y:S01]  /*8680*/  @!P2 LDG.E.U8 R219, desc[UR26][R126.64] ;  /* 0x0000001a7edba981 */ /* 0x000162000c1e1100 */
[----:B------:R-:W-:Y:S02]  /*8690*/  IADD3.X R125, PT, PT, R125, UR8, RZ, P3, !PT ;  /* 0x000000087d7d7c10 */ /* 0x000fe40009ffe4ff */
[----:B------:R-:W-:Y:S02]  /*86a0*/  IADD3 R136, P3, PT, R136, UR15, RZ ;  /* 0x0000000f88887c10 */ /* 0x000fe4000ff7e0ff */
[----:B------:R-:W-:Y:S01]  /*86b0*/  PRMT R225, RZ, 0x7610, R225 ;  /* 0x00007610ffe17816 */ /* 0x000fe200000000e1 */
[----:B0-----:R-:W-:Y:S02]  /*86c0*/  @!P2 IMAD.MOV.U32 R126, RZ, RZ, R138 ;  /* 0x000000ffff7ea224 */ /* 0x001fe400078e008a */
[----:B------:R-:W-:Y:S01]  /*86d0*/  @!P2 IMAD.MOV.U32 R127, RZ, RZ, R143 ;  /* 0x000000ffff7fa224 */ /* 0x000fe200078e008f */
[----:B------:R-:W-:-:S04]  /*86e0*/  IADD3.X R141, PT, PT, R141, UR8, RZ, P3, !PT ;  /* 0x000000088d8d7c10 */ /* 0x000fc80009ffe4ff */
[----:B------:R0:W5:Y:S01]  /*86f0*/  @!P2 LDG.E.U8 R223, desc[UR26][R126.64] ;  /* 0x0000001a7edfa981 */ /* 0x000162000c1e1100 */
[----:B------:R-:W-:Y:S02]  /*8700*/  PRMT R182, RZ, 0x7610, R182 ;  /* 0x00007610ffb67816 */ /* 0x000fe400000000b6 */
[----:B------:R-:W-:Y:S02]  /*8710*/  PRMT R180, RZ, 0x7610, R180 ;  /* 0x00007610ffb47816 */ /* 0x000fe400000000b4 */
[----:B------:R-:W-:Y:S02]  /*8720*/  PRMT R178, RZ, 0x7610, R178 ;  /* 0x00007610ffb27816 */ /* 0x000fe400000000b2 */
[----:B------:R-:W-:Y:S01]  /*8730*/  PRMT R176, RZ, 0x7610, R176 ;  /* 0x00007610ffb07816 */ /* 0x000fe200000000b0 */
[----:B------:R-:W5:Y:S01]  /*8740*/  @!P2 LDG.E.U8 R182, desc[UR26][R64.64] ;  /* 0x0000001a40b6a981 */ /* 0x000f62000c1e1100 */
[----:B0-----:R-:W-:Y:S02]  /*8750*/  @!P2 IMAD.MOV.U32 R126, RZ, RZ, R144 ;  /* 0x000000ffff7ea224 */ /* 0x001fe400078e0090 */
[----:B------:R-:W-:Y:S01]  /*8760*/  @!P2 IMAD.MOV.U32 R127, RZ, RZ, R145 ;  /* 0x000000ffff7fa224 */ /* 0x000fe200078e0091 */
[----:B------:R-:W-:Y:S01]  /*8770*/  PRMT R174, RZ, 0x7610, R174 ;  /* 0x00007610ffae7816 */ /* 0x000fe200000000ae */
[----:B------:R-:W5:Y:S01]  /*8780*/  @!P2 LDG.E.U8 R180, desc[UR26][R66.64] ;  /* 0x0000001a42b4a981 */ /* 0x000f62000c1e1100 */
[----:B------:R-:W-:-:S02]  /*8790*/  PRMT R172, RZ, 0x7610, R172 ;  /* 0x00007610ffac7816 */ /* 0x000fc400000000ac */
[----:B------:R-:W-:Y:S01]  /*87a0*/  PRMT R170, RZ, 0x7610, R170 ;  /* 0x00007610ffaa7816 */ /* 0x000fe200000000aa */
[----:B------:R0:W5:Y:S01]  /*87b0*/  @!P2 LDG.E.U8 R225, desc[UR26][R126.64] ;  /* 0x0000001a7ee1a981 */ /* 0x000162000c1e1100 */
[----:B------:R-:W-:Y:S02]  /*87c0*/  PRMT R168, RZ, 0x7610, R168 ;  /* 0x00007610ffa87816 */ /* 0x000fe400000000a8 */
[----:B------:R-:W-:Y:S01]  /*87d0*/  PRMT R167, RZ, 0x7610, R167 ;  /* 0x00007610ffa77816 */ /* 0x000fe200000000a7 */
[----:B------:R-:W5:Y:S01]  /*87e0*/  @!P2 LDG.E.U8 R178, desc[UR26][R68.64] ;  /* 0x0000001a44b2a981 */ /* 0x000f62000c1e1100 */
[----:B------:R-:W-:Y:S02]  /*87f0*/  PRMT R166, RZ, 0x7610, R166 ;  /* 0x00007610ffa67816 */ /* 0x000fe400000000a6 */
[----:B------:R-:W-:Y:S01]  /*8800*/  PRMT R165, RZ, 0x7610, R165 ;  /* 0x00007610ffa57816 */ /* 0x000fe200000000a5 */
[----:B------:R-:W5:Y:S01]  /*8810*/  @!P2 LDG.E.U8 R176, desc[UR26][R70.64] ;  /* 0x0000001a46b0a981 */ /* 0x000f62000c1e1100 */
        /* <DEDUP_REMOVED lines=11> */
[----:B0-----:R-:W-:Y:S01]  /*88d0*/  @!P2 IMAD.MOV.U32 R126, RZ, RZ, R136 ;  /* 0x000000ffff7ea224 */ /* 0x001fe200078e0088 */
[----:B------:R-:W-:Y:S01]  /*88e0*/  PRMT R213, RZ, 0x7610, R213 ;  /* 0x00007610ffd57816 */ /* 0x000fe200000000d5 */
[----:B------:R-:W-:Y:S01]  /*88f0*/  @!P2 IMAD.MOV.U32 R127, RZ, RZ, R141 ;  /* 0x000000ffff7fa224 */ /* 0x000fe200078e008d */
[----:B------:R-:W-:Y:S01]  /*8900*/  PRMT R221, RZ, 0x7610, R221 ;  /* 0x00007610ffdd7816 */ /* 0x000fe200000000dd */
[----:B------:R-:W5:Y:S01]  /*8910*/  @!P2 LDG.E.U8 R174, desc[UR26][R72.64] ;  /* 0x0000001a48aea981 */ /* 0x000f62000c1e1100 */
[----:B------:R-:W-:-:S03]  /*8920*/  PRMT R227, RZ, 0x7610, R227 ;  /* 0x00007610ffe37816 */ /* 0x000fc600000000e3 */
[----:B------:R-:W5:Y:S04]  /*8930*/  @!P2 LDG.E.U8 R172, desc[UR26][R74.64] ;  /* 0x0000001a4aaca981 */ /* 0x000f68000c1e1100 */
        /* <DEDUP_REMOVED lines=18> */
[----:B------:R0:W5:Y:S04]  /*8a60*/  @!P2 LDG.E.U8 R227, desc[UR26][R126.64] ;  /* 0x0000001a7ee3a981 */ /* 0x000168000c1e1100 */
[----:B--2---:R1:W-:Y:S01]  /*8a70*/  STS.U8 [R3+UR13+0x2800], R140 ;  /* 0x0028008c03007988 */ /* 0x0043e2000800000d */
[----:B0-----:R-:W-:-:S02]  /*8a80*/  LOP3.LUT R126, R3, 0x20, RZ, 0x3c, !PT ;  /* 0x00000020037e7812 */ /* 0x001fc400078e3cff */
[----:B-1----:R-:W-:Y:S01]  /*8a90*/  LOP3.LUT R140, R3, 0x10, RZ, 0x3c, !PT ;  /* 0x00000010038c7812 */ /* 0x002fe200078e3cff */
        /* <DEDUP_REMOVED lines=23> */
[----:B----4-:R0:W-:Y:S04]  /*8c10*/  STS.U8 [R129+UR13+0x2180], R177 ;  /* 0x002180b181007988 */ /* 0x0101e8000800000d */
        /* <DEDUP_REMOVED lines=71> */
[----:B------:R1:W-:Y:S06]  /*9090*/  MEMBAR.ALL.CTA ;  /* 0x0000000000007992 */ /* 0x0003ec0000008000 */
[----:B-1----:R-:W1:Y:S01]  /*90a0*/  FENCE.VIEW.ASYNC.S ;  /* 0x00000000000073c6 */ /* 0x002e620000000000 */
[----:B------:R-:W-:Y:S01]  /*90b0*/  ULEA UR10, UR28, UR13, 0x3 ;  /* 0x0000000d1c0a7291 */ /* 0x000fe2000f8e18ff */
[----:B------:R-:W-:-:S03]  /*90c0*/  UMOV UR8, UR9 ;  /* 0x0000000900087c82 */ /* 0x000fc60008000000 */
[----:B------:R-:W-:Y:S01]  /*90d0*/  UIADD3 UR10, UPT, UPT, UR10, 0x6000, URZ ;  /* 0x000060000a0a7890 */ /* 0x000fe2000fffe0ff */
[----:B-1----:R-:W-:Y:S06]  /*90e0*/  BAR.SYNC.DEFER_BLOCKING 0x0 ;  /* 0x0000000000007b1d */ /* 0x002fec0000010000 */
[----:B0-----:R-:W-:Y:S05]  /*90f0*/  @P0 BRA `(.L_x_9) ;  /* 0x0000000000380947 */ /* 0x001fea0003800000 */
[----:B------:R-:W-:Y:S01]  /*9100*/  UMOV UR20, UR4 ;  /* 0x0000000400147c82 */ /* 0x000fe20008000000 */
[----:B------:R-:W-:Y:S01]  /*9110*/  UMOV UR21, 0x40004040 ;  /* 0x4000404000157882 */ /* 0x000fe20000000000 */
[----:B------:R-:W-:Y:S01]  /*9120*/  UMOV UR22, UR6 ;  /* 0x0000000600167c82 */ /* 0x000fe20008000000 */
[----:B------:R-:W-:Y:S01]  /*9130*/  UMOV UR23, 0x80004020 ;  /* 0x8000402000177882 */ /* 0x000fe20000000000 */
[----:B------:R-:W-:Y:S01]  /*9140*/  UMOV UR24, 0x0 ;  /* 0x0000000000187882 */ /* 0x000fe20000000000 */
[----:B------:R-:W-:Y:S01]  /*9150*/  UMOV UR25, 0x8108010 ;  /* 0x0810801000197882 */ /* 0x000fe20000000000 */
[----:B------:R-:W-:Y:S01]  /*9160*/  UMOV UR11, URZ ;  /* 0x000000ff000b7c82 */ /* 0x000fe20008000000 */
[----:B------:R-:W-:Y:S01]  /*9170*/  UMOV UR34, 0x0 ;  /* 0x0000000000227882 */ /* 0x000fe20000000000 */
[----:B------:R-:W-:Y:S01]  /*9180*/  UMOV UR35, 0x8108010 ;  /* 0x0810801000237882 */ /* 0x000fe20000000000 */
[----:B------:R0:W-:Y:S01]  /*9190*/  UTCQMMA gdesc[UR20], gdesc[UR22], tmem[UR12], tmem[UR24], idesc[UR25], UPT ;  /* 0x00ff1816140075ea */ /* 0x0001e2000b80030c */
[----:B------:R-:W-:Y:S01]  /*91a0*/  UMOV UR9, UR10 ;  /* 0x0000000a00097c82 */ /* 0x000fe20008000000 */
[----:B------:R0:W-:Y:S01]  /*91b0*/  UTCQMMA gdesc[UR16], gdesc[UR18], tmem[UR12], tmem[UR34], idesc[UR35], UPT ;  /* 0x00ff2212100075ea */ /* 0x0001e2000b80030c */
[----:B------:R0:W-:Y:S01]  /*91c0*/  UTCBAR [UR9], URZ ;  /* 0x000000ff090073e9 */ /* 0x0001e200080000ff */
[----:B------:R-:W-:-:S02]  /*91d0*/  NOP ;  /* 0x0000000000007918 */ /* 0x000fc40000000000 */
.L_x_9:
[----:B------:R-:W-:Y:S01]  /*91e0*/  UIADD3 UR28, UPT, UPT, UR28, 0x1, URZ ;  /* 0x000000011c1c7890 */ /* 0x000fe2000fffe0ff */
[----:B------:R-:W-:Y:S01]  /*91f0*/  IADD3 R139, P2, PT, R139, UR29, RZ ;  /* 0x0000001d8b8b7c10 */ /* 0x000fe2000ff5e0ff */
[----:B------:R-:W-:Y:S01]  /*9200*/  UIADD3 UR32, UPT, UPT, UR32, -0x1, URZ ;  /* 0xffffffff20207890 */ /* 0x000fe2000fffe0ff */
[----:B------:R-:W-:Y:S01]  /*9210*/  VIADD R12, R12, 0xffffffc0 ;  /* 0xffffffc00c0c7836 */ /* 0x000fe20000000000 */
[----:B------:R-:W-:Y:S01]  /*9220*/  UISETP.GT.AND UP1, UPT, UR28, 0x1, UPT ;  /* 0x000000011c00788c */ /* 0x000fe2000bf24270 */
[----:B------:R-:W-:Y:S01]  /*9230*/  IMAD.U32 R126, RZ, RZ, UR8 ;  /* 0x00000008ff7e7e24 */ /* 0x000fe2000f8e00ff */
[----:B------:R-:W-:Y:S02]  /*9240*/  USHF.R.S32.HI UR11, URZ, 0x1f, UR29 ;  /* 0x0000001fff0b7899 */ /* 0x000fe4000801141d */
[----:B0-----:R-:W-:Y:S02]  /*9250*/  USEL UR9, URZ, 0x1, !UP1 ;  /* 0x00000001ff097887 */ /* 0x001fe4000c800000 */
[----:B------:R-:W-:-:S02]  /*9260*/  USEL UR28, UR28, URZ, !UP1 ;  /* 0x000000ff1c1c7287 */ /* 0x000fc4000c800000 */
[----:B------:R-:W-:Y:S01]  /*9270*/  UISETP.NE.U32.AND UP1, UPT, UR32, URZ, UPT ;  /* 0x000000ff2000728c */ /* 0x000fe2000bf25070 */
[----:B------:R-:W-:Y:S01]  /*9280*/  IADD3.X R150, PT, PT, R150, UR11, RZ, P2, !PT ;  /* 0x0000000b96967c10 */ /* 0x000fe200097fe4ff */
[----:B------:R-:W-:-:S07]  /*9290*/  ULOP3.LUT UR9, UR8, UR9, URZ, 0x3c, !UPT ;  /* 0x0000000908097292 */ /* 0x000fce000f8e3cff */
[----:B------:R-:W-:Y:S05]  /*92a0*/  BRA.U UP1, `(.L_x_10) ;  /* 0xffffffd501a07547 */ /* 0x000fea000b83ffff */
.L_x_7:
[----:B------:R-:W-:Y:S01]  /*92b0*/  ISETP.GE.AND P0, PT, R58, 0x40, PT ;  /* 0x000000403a00780c */ /* 0x000fe20003f06270 */
[----:B------:R-:W-:Y:S01]  /*92c0*/  IMAD.SHL.U32 R3, R2, 0x40, RZ ;  /* 0x0000004002037824 */ /* 0x000fe200078e00ff */
[----:B------:R-:W0:Y:S01]  /*92d0*/  LDCU UR4, c[0x0][0x3b4] ;  /* 0x00007680ff0477ac */ /* 0x000e220008000800 */
[----:B------:R-:W1:Y:S03]  /*92e0*/  LDCU UR5, c[0x0][0x3b8] ;  /* 0x00007700ff0577ac */ /* 0x000e660008000800 */
[----:B------:R-:W-:Y:S01]  /*92f0*/  LOP3.LUT R3, R4, 0x40, R3, 0xf8, !PT ;  /* 0x0000004004037812 */ /* 0x000fe200078ef803 */
[----:B------:R-:W2:Y:S06]  /*9300*/  LDCU.128 UR16, c[0x0][0x390] ;  /* 0x00007200ff1077ac */ /* 0x000eac0008000c00 */
[----:B------:R-:W-:Y:S05]  /*9310*/  @!P0 BRA `(.L_x_11) ;  /* 0x0000000000108947 */ /* 0x000fea0003800000 */
[----:B------:R-:W-:-:S06]  /*9320*/  USHF.L.U32 UR8, UR8, 0x1f, URZ ;  /* 0x0000001f08087899 */ /* 0x000fcc00080006ff */
[----:B------:R-:W-:-:S04]  /*9330*/  IMAD.U32 R2, RZ, RZ, UR8 ;  /* 0x00000008ff027e24 */ /* 0x000fc8000f8e00ff */
[----:B------:R-:W3:Y:S02]  /*9340*/  SYNCS.PHASECHK.TRANS64.TRYWAIT P0, [UR10], R2 ;  /* 0x00000002ff0075a7 */ /* 0x000ee4000800110a */
[----:B---3--:R-:W-:Y:S05]  /*9350*/  @!P0 BRA `(.L_x_12) ;  /* 0x0000002000c08947 */ /* 0x008fea0003800000 */
.L_x_11:
[----:B------:R-:W-:Y:S01]  /*9360*/  BAR.SYNC.DEFER_BLOCKING 0x0 ;  /* 0x0000000000007b1d */ /* 0x000fe20000010000 */
[C---:B-1----:R-:W-:Y:S01]  /*9370*/  IMAD R69, R3.reuse, UR5, RZ ;  /* 0x0000000503457c24 */ /* 0x042fe2000f8e02ff */
[C---:B--2---:R-:W-:Y:S01]  /*9380*/  ISETP.GE.AND P0, PT, R0.reuse, UR18, PT ;  /* 0x0000001200007c0c */ /* 0x044fe2000bf06270 */
[----:B0-----:R-:W-:Y:S01]  /*9390*/  IMAD R0, R0, UR4, RZ ;  /* 0x0000000400007c24 */ /* 0x001fe2000f8e02ff */
[----:B------:R-:W-:Y:S01]  /*93a0*/  LOP3.LUT R2, R3, 0x1, RZ, 0xfc, !PT ;  /* 0x0000000103027812 */ /* 0x000fe200078efcff */
[----:B------:R-:W-:Y:S01]  /*93b0*/  VIADD R71, R69, UR5 ;  /* 0x0000000545477c36 */ /* 0x000fe20008000000 */
[----:B------:R-:W-:Y:S02]  /*93c0*/  LOP3.LUT R70, R3, 0x3, RZ, 0xfc, !PT ;  /* 0x0000000303467812 */ /* 0x000fe400078efcff */
[----:B------:R-:W-:Y:S01]  /*93d0*/  ISETP.LT.AND P5, PT, R2, UR19, !P0 ;  /* 0x0000001302007c0c */ /* 0x000fe2000c7a1270 */
[----:B------:R-:W-:Y:S01]  /*93e0*/  VIADD R73, R71, UR5 ;  /* 0x0000000547497c36 */ /* 0x000fe20008000000 */
[----:B------:R-:W-:-:S02]  /*93f0*/  IADD3 R2, P2, PT, R0, UR16, RZ ;  /* 0x0000001000027c10 */ /* 0x000fc4000ff5e0ff */
[----:B------:R-:W-:Y:S01]  /*9400*/  ISETP.LT.AND P3, PT, R70, UR19, !P0 ;  /* 0x0000001346007c0c */ /* 0x000fe2000c761270 */
[----:B------:R-:W-:Y:S01]  /*9410*/  VIADD R75, R73, UR5 ;  /* 0x00000005494b7c36 */ /* 0x000fe20008000000 */
[----:B------:R-:W-:Y:S02]  /*9420*/  LEA.HI.X.SX32 R0, R0, UR17, 0x1, P2 ;  /* 0x0000001100007c11 */ /* 0x000fe400090f0eff */
[----:B------:R-:W-:Y:S01]  /*9430*/  IADD3 R68, P2, PT, R69, R2, RZ ;  /* 0x0000000245447210 */ /* 0x000fe20007f5e0ff */
[----:B------:R-:W-:Y:S01]  /*9440*/  VIADD R77, R75, UR5 ;  /* 0x000000054b4d7c36 */ /* 0x000fe20008000000 */
[----:B------:R-:W-:Y:S02]  /*9450*/  LOP3.LUT R72, R3, 0x2, RZ, 0xfc, !PT ;  /* 0x0000000203487812 */ /* 0x000fe400078efcff */
[----:B------:R-:W-:Y:S01]  /*9460*/  LEA.HI.X.SX32 R69, R69, R0, 0x1, P2 ;  /* 0x0000000045457211 */ /* 0x000fe200010f0eff */
[----:B------:R-:W-:Y:S01]  /*9470*/  VIADD R79, R77, UR5 ;  /* 0x000000054d4f7c36 */ /* 0x000fe20008000000 */
[----:B------:R-:W-:Y:S01]  /*9480*/  IADD3 R70, P2, PT, R71, R2, RZ ;  /* 0x0000000247467210 */ /* 0x000fe20007f5e0ff */
[----:B------:R-:W0:Y:S02]  /*9490*/  @!P1 SYNCS.CCTL.IV [UR13+0x6000] ;  /* 0x00600000ff0099b1 */ /* 0x000e24000800000d */
[----:B0-----:R-:W-:Y:S01]  /*94a0*/  BAR.SYNC.DEFER_BLOCKING 0x0 ;  /* 0x0000000000007b1d */ /* 0x001fe20000010000 */
[----:B------:R-:W-:Y:S01]  /*94b0*/  VIADD R81, R79, UR5 ;  /* 0x000000054f517c36 */ /* 0x000fe20008000000 */
[----:B------:R-:W-:-:S02]  /*94c0*/  ISETP.LT.AND P4, PT, R72, UR19, !P0 ;  /* 0x0000001348007c0c */ /* 0x000fc4000c781270 */
[----:B------:R-:W-:Y:S01]  /*94d0*/  LEA.HI.X.SX32 R71, R71, R0, 0x1, P2 ;  /* 0x0000000047477211 */ /* 0x000fe200010f0eff */
[----:B------:R-:W-:Y:S01]  /*94e0*/  VIADD R83, R81, UR5 ;  /* 0x0000000551537c36 */ /* 0x000fe20008000000 */
[----:B------:R-:W-:Y:S01]  /*94f0*/  IADD3 R72, P6, PT, R73, R2, RZ ;  /* 0x0000000249487210 */ /* 0x000fe20007fde0ff */
[----:B------:R-:W0:Y:S02]  /*9500*/  LDTM.x64 R4, tmem[UR14] ;  /* 0x0000000e000479ee */ /* 0x000e240008340000 */
[----:B------:R-:W-:Y:S01]  /*9510*/  VIADD R85, R83, UR5 ;  /* 0x0000000553557c36 */ /* 0x000fe20008000000 */
[----:B------:R-:W-:Y:S02]  /*9520*/  LEA.HI.X.SX32 R73, R73, R0, 0x1, P6 ;  /* 0x0000000049497211 */ /* 0x000fe400030f0eff */
[----:B------:R-:W-:Y:S01]  /*9530*/  IADD3 R76, P6, PT, R79, R2, RZ ;  /* 0x000000024f4c7210 */ /* 0x000fe20007fde0ff */
[----:B------:R-:W-:Y:S01]  /*9540*/  VIADD R87, R85, UR5 ;  /* 0x0000000555577c36 */ /* 0x000fe20008000000 */
[----:B------:R-:W-:-:S02]  /*9550*/  LOP3.LUT R92, R3, 0x5, RZ, 0xfc, !PT ;  /* 0x00000005035c7812 */ /* 0x000fc400078efcff */
[----:B------:R-:W-:Y:S01]  /*9560*/  LOP3.LUT R94, R3, 0x4, RZ, 0xfc, !PT ;  /* 0x00000004035e7812 */ /* 0x000fe200078efcff */
[----:B------:R-:W-:-:S04]  /*9570*/  VIADD R89, R87, UR5 ;  /* 0x0000000557597c36 */ /* 0x000fc80008000000 */
[----:B------:R-:W-:Y:S01]  /*9580*/  VIADD R91, R89, UR5 ;  /* 0x00000005595b7c36 */ /* 0x000fe20008000000 */
[----:B------:R-:W1:Y:S01]  /*9590*/  @!P1 SYNCS.CCTL.IV [UR13+0x6008] ;  /* 0x00600800ff0099b1 */ /* 0x000e62000800000d */
[----:B------:R-:W-:Y:S02]  /*95a0*/  IADD3 R74, P1, PT, R77, R2, RZ ;  /* 0x000000024d4a7210 */ /* 0x000fe40007f3e0ff */
[----:B------:R-:W-:Y:S01]  /*95b0*/  VIADD R93, R91, UR5 ;  /* 0x000000055b5d7c36 */ /* 0x000fe20008000000 */
[----:B------:R-:W-:Y:S01]  /*95c0*/  NOP ;  /* 0x0000000000007918 */ /* 0x000fe20000000000 */
[----:B0-----:R-:W-:Y:S02]  /*95d0*/  F2FP.SATFINITE.E4M3.F32.PACK_AB_MERGE_C R95, R5, R4, RZ ;  /* 0x00000004055f723e */ /* 0x001fe400048070ff */
[----:B------:R-:W-:Y:S02]  /*95e0*/  IADD3 R4, P2, PT, R75, R2, RZ ;  /* 0x000000024b047210 */ /* 0x000fe40007f5e0ff */
[----:B------:R-:W-:-:S02]  /*95f0*/  PRMT R97, R95, 0x9910, RZ ;  /* 0x000099105f617816 */ /* 0x000fc400000000ff */
[-C--:B------:R-:W-:Y:S02]  /*9600*/  LEA.HI.X.SX32 R5, R75, R0.reuse, 0x1, P2 ;  /* 0x000000004b057211 */ /* 0x080fe400010f0eff */
[----:B------:R-:W-:Y:S02]  /*9610*/  LEA.HI.X.SX32 R75, R77, R0, 0x1, P1 ;  /* 0x000000004d4b7211 */ /* 0x000fe400008f0eff */
[----:B------:R-:W-:Y:S02]  /*9620*/  IADD3 R78, P1, PT, R81, R2, RZ ;  /* 0x00000002514e7210 */ /* 0x000fe40007f3e0ff */
[----:B------:R-:W-:Y:S02]  /*9630*/  LEA.HI.X.SX32 R77, R79, R0, 0x1, P6 ;  /* 0x000000004f4d7211 */ /* 0x000fe400030f0eff */
[----:B------:R-:W-:Y:S02]  /*9640*/  IADD3 R80, P2, PT, R83, R2, RZ ;  /* 0x0000000253507210 */ /* 0x000fe40007f5e0ff */
[----:B------:R-:W-:-:S02]  /*9650*/  LEA.HI.X.SX32 R79, R81, R0, 0x1, P1 ;  /* 0x00000000514f7211 */ /* 0x000fc400008f0eff */
[----:B------:R-:W-:Y:S02]  /*9660*/  IADD3 R82, P1, PT, R85, R2, RZ ;  /* 0x0000000255527210 */ /* 0x000fe40007f3e0ff */
[----:B------:R-:W-:Y:S02]  /*9670*/  ISETP.LT.AND P6, PT, R3, UR19, !P0 ;  /* 0x0000001303007c0c */ /* 0x000fe4000c7c1270 */
[----:B------:R-:W-:Y:S02]  /*9680*/  LEA.HI.X.SX32 R81, R83, R0, 0x1, P2 ;  /* 0x0000000053517211 */ /* 0x000fe400010f0eff */
[----:B------:R-:W-:Y:S02]  /*9690*/  IADD3 R84, P2, PT, R87, R2, RZ ;  /* 0x0000000257547210 */ /* 0x000fe40007f5e0ff */
[----:B------:R-:W-:Y:S02]  /*96a0*/  LEA.HI.X.SX32 R83, R85, R0, 0x1, P1 ;  /* 0x0000000055537211 */ /* 0x000fe400008f0eff */
[----:B------:R-:W-:-:S02]  /*96b0*/  IADD3 R86, P1, PT, R89, R2, RZ ;  /* 0x0000000259567210 */ /* 0x000fc40007f3e0ff */
[----:B------:R-:W-:Y:S02]  /*96c0*/  LEA.HI.X.SX32 R85, R87, R0, 0x1, P2 ;  /* 0x0000000057557211 */ /* 0x000fe400010f0eff */
[----:B------:R-:W-:Y:S01]  /*96d0*/  IADD3 R88, P2, PT, R91, R2, RZ ;  /* 0x000000025b587210 */ /* 0x000fe20007f5e0ff */
[----:B------:R0:W-:Y:S01]  /*96e0*/  @P6 STG.E.U8 desc[UR26][R68.64], R95 ;  /* 0x0000005f44006986 */ /* 0x0001e2000c10111a */
[----:B------:R-:W-:Y:S02]  /*96f0*/  LEA.HI.X.SX32 R87, R89, R0, 0x1, P1 ;  /* 0x0000000059577211 */ /* 0x000fe400008f0eff */
[----:B------:R-:W-:Y:S02]  /*9700*/  IADD3 R90, P1, PT, R93, R2, RZ ;  /* 0x000000025d5a7210 */ /* 0x000fe40007f3e0ff */
[----:B------:R-:W-:Y:S02]  /*9710*/  F2FP.SATFINITE.E4M3.F32.PACK_AB_MERGE_C R7, R7, R6, RZ ;  /* 0x000000060707723e */ /* 0x000fe400048070ff */
[----:B------:R-:W-:-:S02]  /*9720*/  LOP3.LUT R6, R3, 0x6, RZ, 0xfc, !PT ;  /* 0x0000000603067812 */ /* 0x000fc400078efcff */
[-C--:B------:R-:W-:Y:S02]  /*9730*/  LEA.HI.X.SX32 R89, R91, R0.reuse, 0x1, P2 ;  /* 0x000000005b597211 */ /* 0x080fe400010f0eff */
[C---:B------:R-:W-:Y:S01]  /*9740*/  LEA.HI.X.SX32 R91, R93.reuse, R0, 0x1, P1 ;  /* 0x000000005d5b7211 */ /* 0x040fe200008f0eff */
[----:B------:R-:W-:Y:S01]  /*9750*/  VIADD R93, R93, UR5 ;  /* 0x000000055d5d7c36 */ /* 0x000fe20008000000 */
[----:B------:R-:W-:Y:S02]  /*9760*/  SHF.R.S32.HI R97, RZ, 0x8, R97 ;  /* 0x00000008ff617819 */ /* 0x000fe40000011461 */
[----:B------:R-:W-:Y:S02]  /*9770*/  ISETP.LT.AND P1, PT, R92, UR19, !P0 ;  /* 0x000000135c007c0c */ /* 0x000fe4000c721270 */
[----:B------:R-:W-:Y:S01]  /*9780*/  ISETP.LT.AND P6, PT, R6, UR19, !P0 ;  /* 0x0000001306007c0c */ /* 0x000fe2000c7c1270 */
[----:B------:R-:W-:Y:S01]  /*9790*/  @P5 STG.E.U8 desc[UR26][R70.64], R97 ;  /* 0x0000006146005986 */ /* 0x000fe2000c10111a */
[----:B------:R-:W-:-:S02]  /*97a0*/  LOP3.LUT R6, R3, 0x7, RZ, 0xfc, !PT ;  /* 0x0000000703067812 */ /* 0x000fc400078efcff */
[----:B------:R-:W-:Y:S01]  /*97b0*/  PRMT R92, R7, 0x9910, RZ ;  /* 0x00009910075c7816 */ /* 0x000fe200000000ff */
[----:B------:R2:W-:Y:S01]  /*97c0*/  @P4 STG.E.U8 desc[UR26][R72.64], R7 ;  /* 0x0000000748004986 */ /* 0x0005e2000c10111a */
[----:B------:R-:W-:Y:S02]  /*97d0*/  ISETP.LT.AND P5, PT, R6, UR19, !P0 ;  /* 0x0000001306007c0c */ /* 0x000fe4000c7a1270 */
[----:B------:R-:W-:Y:S01]  /*97e0*/  F2FP.SATFINITE.E4M3.F32.PACK_AB_MERGE_C R9, R9, R8, RZ ;  /* 0x000000080909723e */ /* 0x000fe200048070ff */
[----:B------:R-:W-:Y:S01]  /*97f0*/  IMAD.MOV.U32 R6, RZ, RZ, R92 ;  /* 0x000000ffff067224 */ /* 0x000fe200078e005c */
[----:B------:R-:W-:Y:S02]  /*9800*/  LOP3.LUT R8, R3, 0x8, RZ, 0xfc, !PT ;  /* 0x0000000803087812 */ /* 0x000fe400078efcff */
[----:B------:R-:W-:Y:S02]  /*9810*/  ISETP.LT.AND P2, PT, R94, UR19, !P0 ;  /* 0x000000135e007c0c */ /* 0x000fe4000c741270 */
[----:B0-----:R-:W-:-:S02]  /*9820*/  SHF.R.S32.HI R69, RZ, 0x8, R6 ;  /* 0x00000008ff457819 */ /* 0x001fc40000011406 */
[----:B------:R-:W-:Y:S02]  /*9830*/  ISETP.LT.AND P4, PT, R8, UR19, !P0 ;  /* 0x0000001308007c0c */ /* 0x000fe4000c781270 */
[----:B------:R-:W-:Y:S01]  /*9840*/  LOP3.LUT R6, R3, 0x9, RZ, 0xfc, !PT ;  /* 0x0000000903067812 */ /* 0x000fe200078efcff */
[----:B------:R0:W-:Y:S01]  /*9850*/  @P3 STG.E.U8 desc[UR26][R4.64], R69 ;  /* 0x0000004504003986 */ /* 0x0001e2000c10111a */
[----:B------:R-:W-:Y:S02]  /*9860*/  PRMT R8, R9, 0x9910, RZ ;  /* 0x0000991009087816 */ /* 0x000fe400000000ff */
[----:B------:R-:W-:Y:S02]  /*9870*/  ISETP.LT.AND P3, PT, R6, UR19, !P0 ;  /* 0x0000001306007c0c */ /* 0x000fe4000c761270 */
[----:B------:R-:W-:Y:S01]  /*9880*/  F2FP.SATFINITE.E4M3.F32.PACK_AB_MERGE_C R11, R11, R10, RZ ;  /* 0x0000000a0b0b723e */ /* 0x000fe200048070ff */
[----:B------:R-:W-:Y:S01]  /*9890*/  IMAD.MOV.U32 R6, RZ, RZ, R8 ;  /* 0x000000ffff067224 */ /* 0x000fe200078e0008 */
[----:B------:R-:W-:Y:S01]  /*98a0*/  LOP3.LUT R8, R3, 0xa, RZ, 0xfc, !PT ;  /* 0x0000000a03087812 */ /* 0x000fe200078efcff */
[----:B------:R-:W-:Y:S01]  /*98b0*/  @P2 STG.E.U8 desc[UR26][R74.64], R9 ;  /* 0x000000094a002986 */ /* 0x000fe2000c10111a */
[----:B------:R-:W-:-:S02]  /*98c0*/  F2FP.SATFINITE.E4M3.F32.PACK_AB_MERGE_C R13, R13, R12, RZ ;  /* 0x0000000c0d0d723e */ /* 0x000fc400048070ff */
[----:B------:R-:W-:Y:S02]  /*98d0*/  ISETP.LT.AND P2, PT, R8, UR19, !P0 ;  /* 0x0000001308007c0c */ /* 0x000fe4000c741270 */
[----:B------:R-:W-:Y:S02]  /*98e0*/  PRMT R8, R11, 0x9910, RZ ;  /* 0x000099100b087816 */ /* 0x000fe400000000ff */
[----:B--2---:R-:W-:Y:S02]  /*98f0*/  SHF.R.S32.HI R7, RZ, 0x8, R6 ;  /* 0x00000008ff077819 */ /* 0x004fe40000011406 */
[C---:B------:R-:W-:Y:S01]  /*9900*/  LOP3.LUT R6, R3.reuse, 0xb, RZ, 0xfc, !PT ;  /* 0x0000000b03067812 */ /* 0x040fe200078efcff */
[----:B0-----:R-:W-:Y:S01]  /*9910*/  IMAD.MOV.U32 R5, RZ, RZ, R8 ;  /* 0x000000ffff057224 */ /* 0x001fe200078e0008 */
[----:B------:R-:W-:Y:S01]  /*9920*/  LOP3.LUT R4, R3, 0xc, RZ, 0xfc, !PT ;  /* 0x0000000c03047812 */ /* 0x000fe200078efcff */
[----:B------:R0:W-:Y:S01]  /*9930*/  @P1 STG.E.U8 desc[UR26][R76.64], R7 ;  /* 0x000000074c001986 */ /* 0x0001e2000c10111a */
[----:B------:R-:W-:-:S02]  /*9940*/  ISETP.LT.AND P1, PT, R6, UR19, !P0 ;  /* 0x0000001306007c0c */ /* 0x000fc4000c721270 */
[----:B------:R-:W-:Y:S01]  /*9950*/  SHF.R.S32.HI R5, RZ, 0x8, R5 ;  /* 0x00000008ff057819 */ /* 0x000fe20000011405 */
[----:B------:R-:W-:Y:S01]  /*9960*/  @P6 STG.E.U8 desc[UR26][R78.64], R11 ;  /* 0x0000000b4e006986 */ /* 0x000fe2000c10111a */
[----:B------:R-:W-:Y:S02]  /*9970*/  PRMT R6, R13, 0x9910, RZ ;  /* 0x000099100d067816 */ /* 0x000fe400000000ff */
[----:B------:R-:W-:Y:S01]  /*9980*/  ISETP.LT.AND P6, PT, R4, UR19, !P0 ;  /* 0x0000001304007c0c */ /* 0x000fe2000c7c1270 */
[----:B------:R-:W-:Y:S01]  /*9990*/  @P5 STG.E.U8 desc[UR26][R80.64], R5 ;  /* 0x0000000550005986 */ /* 0x000fe2000c10111a */
[----:B------:R-:W-:Y:S02]  /*99a0*/  LOP3.LUT R4, R3, 0xd, RZ, 0xfc, !PT ;  /* 0x0000000d03047812 */ /* 0x000fe400078efcff */
[----:B------:R-:W-:Y:S01]  /*99b0*/  F2FP.SATFINITE.E4M3.F32.PACK_AB_MERGE_C R15, R15, R14, RZ ;  /* 0x0000000e0f0f723e */ /* 0x000fe200048070ff */
[----:B0-----:R-:W-:Y:S01]  /*99c0*/  IMAD.MOV.U32 R7, RZ, RZ, R6 ;  /* 0x000000ffff077224 */ /* 0x001fe200078e0006 */
[----:B------:R-:W-:Y:S01]  /*99d0*/  ISETP.LT.AND P5, PT, R4, UR19, !P0 ;  /* 0x0000001304007c0c */ /* 0x000fe2000c7a1270 */
[----:B------:R0:W-:Y:S01]  /*99e0*/  @P4 STG.E.U8 desc[UR26][R82.64], R13 ;  /* 0x0000000d52004986 */ /* 0x0001e2000c10111a */
[----:B------:R-:W-:-:S02]  /*99f0*/  LOP3.LUT R4, R3, 0xe, RZ, 0xfc, !PT ;  /* 0x0000000e03047812 */ /* 0x000fc400078efcff */
[----:B------:R-:W-:Y:S02]  /*9a00*/  SHF.R.S32.HI R7, RZ, 0x8, R7 ;  /* 0x00000008ff077819 */ /* 0x000fe40000011407 */
[----:B------:R-:W-:Y:S02]  /*9a10*/  ISETP.LT.AND P4, PT, R4, UR19, !P0 ;  /* 0x0000001304007c0c */ /* 0x000fe4000c781270 */
[----:B------:R-:W-:Y:S01]  /*9a20*/  LOP3.LUT R4, R3, 0xf, RZ, 0xfc, !PT ;  /* 0x0000000f03047812 */ /* 0x000fe200078efcff */
[----:B------:R2:W-:Y:S01]  /*9a30*/  @P3 STG.E.U8 desc[UR26][R84.64], R7 ;  /* 0x0000000754003986 */ /* 0x0005e2000c10111a */
[----:B------:R-:W-:Y:S02]  /*9a40*/  PRMT R9, R15, 0x9910, RZ ;  /* 0x000099100f097816 */ /* 0x000fe400000000ff */
[----:B------:R-:W-:Y:S01]  /*9a50*/  ISETP.LT.AND P3, PT, R4, UR19, !P0 ;  /* 0x0000001304007c0c */ /* 0x000fe2000c761270 */
[----:B------:R3:W-:Y:S01]  /*9a60*/  @P2 STG.E.U8 desc[UR26][R86.64], R15 ;  /* 0x0000000f56002986 */ /* 0x0007e2000c10111a */
[----:B------:R-:W-:-:S02]  /*9a70*/  SHF.R.S32.HI R9, RZ, 0x8, R9 ;  /* 0x00000008ff097819 */ /* 0x000fc40000011409 */
[----:B------:R-:W-:Y:S02]  /*9a80*/  LOP3.LUT R4, R3, 0x10, RZ, 0xfc, !PT ;  /* 0x0000001003047812 */ /* 0x000fe400078efcff */
[----:B------:R-:W-:Y:S01]  /*9a90*/  F2FP.SATFINITE.E4M3.F32.PACK_AB_MERGE_C R17, R17, R16, RZ ;  /* 0x000000101111723e */ /* 0x000fe200048070ff */
[----:B------:R4:W-:Y:S01]  /*9aa0*/  @P1 STG.E.U8 desc[UR26][R88.64], R9 ;  /* 0x0000000958001986 */ /* 0x0009e2000c10111a */
[----:B------:R-:W-:Y:S02]  /*9ab0*/  ISETP.LT.AND P2, PT, R4, UR19, !P0 ;  /* 0x0000001304007c0c */ /* 0x000fe4000c741270 */
[----:B0-----:R-:W-:Y:S01]  /*9ac0*/  PRMT R13, R17, 0x9910, RZ ;  /* 0x00009910110d7816 */ /* 0x001fe200000000ff */
[----:B------:R-:W-:Y:S01]  /*9ad0*/  @P6 STG.E.U8 desc[UR26][R90.64], R17 ;  /* 0x000000115a006986 */ /* 0x000fe2000c10111a */
[----:B------:R-:W-:Y:S02]  /*9ae0*/  IADD3 R4, P1, PT, R93, R2, RZ ;  /* 0x000000025d047210 */ /* 0x000fe40007f3e0ff */
[----:B------:R-:W-:-:S02]  /*9af0*/  SHF.R.S32.HI R13, RZ, 0x8, R13 ;  /* 0x00000008ff0d7819 */ /* 0x000fc4000001140d */
[C---:B------:R-:W-:Y:S01]  /*9b00*/  LEA.HI.X.SX32 R5, R93.reuse, R0, 0x1, P1 ;  /* 0x000000005d057211 */ /* 0x040fe200008f0eff */
[----:B------:R-:W-:Y:S01]  /*9b10*/  VIADD R93, R93, UR5 ;  /* 0x000000055d5d7c36 */ /* 0x000fe20008000000 */
[C---:B------:R-:W-:Y:S02]  /*9b20*/  LOP3.LUT R6, R3.reuse, 0x11, RZ, 0xfc, !PT ;  /* 0x0000001103067812 */ /* 0x040fe400078efcff */
[----:B------:R-:W-:Y:S01]  /*9b30*/  LOP3.LUT R8, R3, 0x12, RZ, 0xfc, !PT ;  /* 0x0000001203087812 */ /* 0x000fe200078efcff */
[----:B------:R0:W-:Y:S01]  /*9b40*/  @P5 STG.E.U8 desc[UR26][R4.64], R13 ;  /* 0x0000000d04005986 */ /* 0x0001e2000c10111a */
[----:B------:R-:W-:Y:S01]  /*9b50*/  ISETP.LT.AND P1, PT, R6, UR19, !P0 ;  /* 0x0000001306007c0c */ /* 0x000fe2000c721270 */
[C---:B------:R-:W-:Y:S01]  /*9b60*/  VIADD R11, R93.reuse, UR5 ;  /* 0x000000055d0b7c36 */ /* 0x040fe20008000000 */
[----:B------:R-:W-:Y:S02]  /*9b70*/  IADD3 R6, P5, PT, R93, R2, RZ ;  /* 0x000000025d067210 */ /* 0x000fe40007fbe0ff */
[----:B------:R-:W-:-:S02]  /*9b80*/  F2FP.SATFINITE.E4M3.F32.PACK_AB_MERGE_C R19, R19, R18, RZ ;  /* 0x000000121313723e */ /* 0x000fc400048070ff */
[----:B--2---:R-:W-:Y:S02]  /*9b90*/  LEA.HI.X.SX32 R7, R93, R0, 0x1, P5 ;  /* 0x000000005d077211 */ /* 0x004fe400028f0eff */
[----:B------:R-:W-:Y:S02]  /*9ba0*/  ISETP.LT.AND P5, PT, R8, UR19, !P0 ;  /* 0x0000001308007c0c */ /* 0x000fe4000c7a1270 */
[----:B---3--:R-:W-:Y:S01]  /*9bb0*/  PRMT R15, R19, 0x9910, RZ ;  /* 0x00009910130f7816 */ /* 0x008fe200000000ff */
[----:B------:R2:W-:Y:S01]  /*9bc0*/  @P4 STG.E.U8 desc[UR26][R6.64], R19 ;  /* 0x0000001306004986 */ /* 0x0005e2000c10111a */
[C---:B------:R-:W-:Y:S02]  /*9bd0*/  IADD3 R8, P6, PT, R11.reuse, R2, RZ ;  /* 0x000000020b087210 */ /* 0x040fe40007fde0ff */
[----:B------:R-:W-:Y:S02]  /*9be0*/  SHF.R.S32.HI R15, RZ, 0x8, R15 ;  /* 0x00000008ff0f7819 */ /* 0x000fe4000001140f */
[C---:B----4-:R-:W-:Y:S01]  /*9bf0*/  LEA.HI.X.SX32 R9, R11.reuse, R0, 0x1, P6 ;  /* 0x000000000b097211 */ /* 0x050fe200030f0eff */
[----:B------:R-:W-:Y:S01]  /*9c00*/  VIADD R11, R11, UR5 ;  /* 0x000000050b0b7c36 */ /* 0x000fe20008000000 */
[----:B------:R-:W-:-:S02]  /*9c10*/  LOP3.LUT R10, R3, 0x13, RZ, 0xfc, !PT ;  /* 0x00000013030a7812 */ /* 0x000fc400078efcff */
[----:B------:R-:W-:Y:S01]  /*9c20*/  F2FP.SATFINITE.E4M3.F32.PACK_AB_MERGE_C R21, R21, R20, RZ ;  /* 0x000000141515723e */ /* 0x000fe200048070ff */
[----:B------:R3:W-:Y:S01]  /*9c30*/  @P3 STG.E.U8 desc[UR26][R8.64], R15 ;  /* 0x0000000f08003986 */ /* 0x0007e2000c10111a */
[----:B------:R-:W-:Y:S01]  /*9c40*/  ISETP.LT.AND P4, PT, R10, UR19, !P0 ;  /* 0x000000130a007c0c */ /* 0x000fe2000c781270 */
[C---:B0-----:R-:W-:Y:S01]  /*9c50*/  VIADD R13, R11.reuse, UR5 ;  /* 0x000000050b0d7c36 */ /* 0x041fe20008000000 */
[----:B------:R-:W-:Y:S02]  /*9c60*/  IADD3 R4, P3, PT, R11, R2, RZ ;  /* 0x000000020b047210 */ /* 0x000fe40007f7e0ff */
[----:B------:R-:W-:Y:S02]  /*9c70*/  LOP3.LUT R10, R3, 0x14, RZ, 0xfc, !PT ;  /* 0x00000014030a7812 */ /* 0x000fe400078efcff */
[----:B------:R-:W-:Y:S02]  /*9c80*/  PRMT R12, R21, 0x9910, RZ ;  /* 0x00009910150c7816 */ /* 0x000fe400000000ff */
[----:B------:R-:W-:-:S02]  /*9c90*/  LEA.HI.X.SX32 R5, R11, R0, 0x1, P3 ;  /* 0x000000000b057211 */ /* 0x000fc400018f0eff */
[----:B------:R-:W-:Y:S01]  /*9ca0*/  ISETP.LT.AND P3, PT, R10, UR19, !P0 ;  /* 0x000000130a007c0c */ /* 0x000fe2000c761270 */
[----:B------:R-:W-:Y:S01]  /*9cb0*/  IMAD.MOV.U32 R10, RZ, RZ, R12 ;  /* 0x000000ffff0a7224 */ /* 0x000fe200078e000c */
[----:B--2---:R-:W-:Y:S01]  /*9cc0*/  IADD3 R6, P6, PT, R13, R2, RZ ;  /* 0x000000020d067210 */ /* 0x004fe20007fde0ff */
[----:B------:R0:W-:Y:S01]  /*9cd0*/  @P2 STG.E.U8 desc[UR26][R4.64], R21 ;  /* 0x0000001504002986 */ /* 0x0001e2000c10111a */
[----:B------:R-:W-:Y:S02]  /*9ce0*/  LOP3.LUT R11, R3, 0x15, RZ, 0xfc, !PT ;  /* 0x00000015030b7812 */ /* 0x000fe400078efcff */
[C---:B------:R-:W-:Y:S01]  /*9cf0*/  LEA.HI.X.SX32 R7, R13.reuse, R0, 0x1, P6 ;  /* 0x000000000d077211 */ /* 0x040fe200030f0eff */
[----:B------:R-:W-:Y:S01]  /*9d00*/  VIADD R13, R13, UR5 ;  /* 0x000000050d0d7c36 */ /* 0x000fe20008000000 */
[----:B---3--:R-:W-:Y:S02]  /*9d10*/  SHF.R.S32.HI R15, RZ, 0x8, R10 ;  /* 0x00000008ff0f7819 */ /* 0x008fe4000001140a */
[----:B------:R-:W-:-:S02]  /*9d20*/  F2FP.SATFINITE.E4M3.F32.PACK_AB_MERGE_C R23, R23, R22, RZ ;  /* 0x000000161717723e */ /* 0x000fc400048070ff */
[----:B------:R-:W-:Y:S01]  /*9d30*/  ISETP.LT.AND P2, PT, R11, UR19, !P0 ;  /* 0x000000130b007c0c */ /* 0x000fe2000c741270 */
[----:B------:R2:W-:Y:S01]  /*9d40*/  @P1 STG.E.U8 desc[UR26][R6.64], R15 ;  /* 0x0000000f06001986 */ /* 0x0005e2000c10111a */
[C---:B------:R-:W-:Y:S01]  /*9d50*/  IADD3 R8, P1, PT, R13.reuse, R2, RZ ;  /* 0x000000020d087210 */ /* 0x040fe20007f3e0ff */
[----:B------:R-:W-:Y:S01]  /*9d60*/  VIADD R11, R13, UR5 ;  /* 0x000000050d0b7c36 */ /* 0x000fe20008000000 */
[----:B------:R-:W-:Y:S02]  /*9d70*/  LOP3.LUT R10, R3, 0x16, RZ, 0xfc, !PT ;  /* 0x00000016030a7812 */ /* 0x000fe400078efcff */
[----:B------:R-:W-:Y:S02]  /*9d80*/  PRMT R14, R23, 0x9910, RZ ;  /* 0x00009910170e7816 */ /* 0x000fe400000000ff */
[----:B------:R-:W-:Y:S02]  /*9d90*/  LEA.HI.X.SX32 R9, R13, R0, 0x1, P1 ;  /* 0x000000000d097211 */ /* 0x000fe400008f0eff */
[----:B------:R-:W-:Y:S01]  /*9da0*/  ISETP.LT.AND P1, PT, R10, UR19, !P0 ;  /* 0x000000130a007c0c */ /* 0x000fe2000c721270 */
[----:B------:R-:W-:Y:S01]  /*9db0*/  IMAD.MOV.U32 R10, RZ, RZ, R14 ;  /* 0x000000ffff0a7224 */ /* 0x000fe200078e000e */
[----:B0-----:R-:W-:Y:S01]  /*9dc0*/  IADD3 R4, P6, PT, R11, R2, RZ ;  /* 0x000000020b047210 */ /* 0x001fe20007fde0ff */
[----:B------:R0:W-:Y:S01]  /*9dd0*/  @P5 STG.E.U8 desc[UR26][R8.64], R23 ;  /* 0x0000001708005986 */ /* 0x0001e2000c10111a */
[----:B------:R-:W-:-:S02]  /*9de0*/  LOP3.LUT R12, R3, 0x17, RZ, 0xfc, !PT ;  /* 0x00000017030c7812 */ /* 0x000fc400078efcff */
[C---:B------:R-:W-:Y:S01]  /*9df0*/  LEA.HI.X.SX32 R5, R11.reuse, R0, 0x1, P6 ;  /* 0x000000000b057211 */ /* 0x040fe200030f0eff */
[----:B------:R-:W-:Y:S01]  /*9e00*/  VIADD R11, R11, UR5 ;  /* 0x000000050b0b7c36 */ /* 0x000fe20008000000 */
[----:B--2---:R-:W-:Y:S02]  /*9e10*/  SHF.R.S32.HI R15, RZ, 0x8, R10 ;  /* 0x00000008ff0f7819 */ /* 0x004fe4000001140a */
[----:B------:R-:W-:Y:S01]  /*9e20*/  F2FP.SATFINITE.E4M3.F32.PACK_AB_MERGE_C R25, R25, R24, RZ ;  /* 0x000000181919723e */ /* 0x000fe200048070ff */
[C---:B------:R-:W-:Y:S01]  /*9e30*/  VIADD R13, R11.reuse, UR5 ;  /* 0x000000050b0d7c36 */ /* 0x040fe20008000000 */
[----:B------:R-:W-:Y:S01]  /*9e40*/  ISETP.LT.AND P5, PT, R12, UR19, !P0 ;  /* 0x000000130c007c0c */ /* 0x000fe2000c7a1270 */
[----:B------:R2:W-:Y:S01]  /*9e50*/  @P4 STG.E.U8 desc[UR26][R4.64], R15 ;  /* 0x0000000f04004986 */ /* 0x0005e2000c10111a */
[----:B------:R-:W-:Y:S02]  /*9e60*/  IADD3 R6, P4, PT, R11, R2, RZ ;  /* 0x000000020b067210 */ /* 0x000fe40007f9e0ff */
[----:B------:R-:W-:-:S02]  /*9e70*/  LOP3.LUT R10, R3, 0x18, RZ, 0xfc, !PT ;  /* 0x00000018030a7812 */ /* 0x000fc400078efcff */
[----:B------:R-:W-:Y:S02]  /*9e80*/  PRMT R12, R25, 0x9910, RZ ;  /* 0x00009910190c7816 */ /* 0x000fe400000000ff */
[----:B------:R-:W-:Y:S02]  /*9e90*/  LEA.HI.X.SX32 R7, R11, R0, 0x1, P4 ;  /* 0x000000000b077211 */ /* 0x000fe400020f0eff */
[----:B------:R-:W-:Y:S01]  /*9ea0*/  ISETP.LT.AND P4, PT, R10, UR19, !P0 ;  /* 0x000000130a007c0c */ /* 0x000fe2000c781270 */
[----:B------:R-:W-:Y:S01]  /*9eb0*/  IMAD.MOV.U32 R10, RZ, RZ, R12 ;  /* 0x000000ffff0a7224 */ /* 0x000fe200078e000c */
[----:B0-----:R-:W-:Y:S01]  /*9ec0*/  IADD3 R8, P6, PT, R13, R2, RZ ;  /* 0x000000020d087210 */ /* 0x001fe20007fde0ff */
[----:B------:R0:W-:Y:S01]  /*9ed0*/  @P3 STG.E.U8 desc[UR26][R6.64], R25 ;  /* 0x0000001906003986 */ /* 0x0001e2000c10111a */
[----:B------:R-:W-:Y:S02]  /*9ee0*/  LOP3.LUT R11, R3, 0x19, RZ, 0xfc, !PT ;  /* 0x00000019030b7812 */ /* 0x000fe400078efcff */
[C---:B------:R-:W-:Y:S01]  /*9ef0*/  LEA.HI.X.SX32 R9, R13.reuse, R0, 0x1, P6 ;  /* 0x000000000d097211 */ /* 0x040fe200030f0eff */
[----:B------:R-:W-:Y:S01]  /*9f00*/  VIADD R13, R13, UR5 ;  /* 0x000000050d0d7c36 */ /* 0x000fe20008000000 */
[----:B--2---:R-:W-:-:S02]  /*9f10*/  SHF.R.S32.HI R15, RZ, 0x8, R10 ;  /* 0x00000008ff0f7819 */ /* 0x004fc4000001140a */
[----:B------:R-:W-:Y:S02]  /*9f20*/  F2FP.SATFINITE.E4M3.F32.PACK_AB_MERGE_C R27, R27, R26, RZ ;  /* 0x0000001a1b1b723e */ /* 0x000fe400048070ff */
[----:B------:R-:W-:Y:S01]  /*9f30*/  ISETP.LT.AND P3, PT, R11, UR19, !P0 ;  /* 0x000000130b007c0c */ /* 0x000fe2000c761270 */
[----:B------:R2:W-:Y:S01]  /*9f40*/  @P2 STG.E.U8 desc[UR26][R8.64], R15 ;  /* 0x0000000f08002986 */ /* 0x0005e2000c10111a */
[C---:B------:R-:W-:Y:S01]  /*9f50*/  IADD3 R4, P2, PT, R13.reuse, R2, RZ ;  /* 0x000000020d047210 */ /* 0x040fe20007f5e0ff */
[----:B------:R-:W-:Y:S01]  /*9f60*/  VIADD R11, R13, UR5 ;  /* 0x000000050d0b7c36 */ /* 0x000fe20008000000 */
[----:B------:R-:W-:Y:S02]  /*9f70*/  LOP3.LUT R10, R3, 0x1a, RZ, 0xfc, !PT ;  /* 0x0000001a030a7812 */ /* 0x000fe400078efcff */
[----:B------:R-:W-:Y:S02]  /*9f80*/  PRMT R14, R27, 0x9910, RZ ;  /* 0x000099101b0e7816 */ /* 0x000fe400000000ff */
[----:B------:R-:W-:-:S02]  /*9f90*/  LEA.HI.X.SX32 R5, R13, R0, 0x1, P2 ;  /* 0x000000000d057211 */ /* 0x000fc400010f0eff */
[----:B------:R-:W-:Y:S01]  /*9fa0*/  ISETP.LT.AND P2, PT, R10, UR19, !P0 ;  /* 0x000000130a007c0c */ /* 0x000fe2000c741270 */
[----:B------:R-:W-:Y:S01]  /*9fb0*/  IMAD.MOV.U32 R10, RZ, RZ, R14 ;  /* 0x000000ffff0a7224 */ /* 0x000fe200078e000e */
[----:B0-----:R-:W-:Y:S01]  /*9fc0*/  IADD3 R6, P6, PT, R11, R2, RZ ;  /* 0x000000020b067210 */ /* 0x001fe20007fde0ff */
[----:B------:R0:W-:Y:S01]  /*9fd0*/  @P1 STG.E.U8 desc[UR26][R4.64], R27 ;  /* 0x0000001b04001986 */ /* 0x0001e2000c10111a */
[----:B------:R-:W-:Y:S02]  /*9fe0*/  LOP3.LUT R12, R3, 0x1b, RZ, 0xfc, !PT ;  /* 0x0000001b030c7812 */ /* 0x000fe400078efcff */
[C---:B------:R-:W-:Y:S01]  /*9ff0*/  LEA.HI.X.SX32 R7, R11.reuse, R0, 0x1, P6 ;  /* 0x000000000b077211 */ /* 0x040fe200030f0eff */
[----:B------:R-:W-:Y:S01]  /*a000*/  VIADD R11, R11, UR5 ;  /* 0x000000050b0b7c36 */ /* 0x000fe20008000000 */
[----:B--2---:R-:W-:Y:S02]  /*a010*/  SHF.R.S32.HI R15, RZ, 0x8, R10 ;  /* 0x00000008ff0f7819 */ /* 0x004fe4000001140a */
[----:B------:R-:W-:Y:S01]  /*a020*/  F2FP.SATFINITE.E4M3.F32.PACK_AB_MERGE_C R29, R29, R28, RZ ;  /* 0x0000001c1d1d723e */ /* 0x000fe200048070ff */
[C---:B------:R-:W-:Y:S01]  /*a030*/  VIADD R13, R11.reuse, UR5 ;  /* 0x000000050b0d7c36 */ /* 0x040fe20008000000 */
[----:B------:R-:W-:Y:S01]  /*a040*/  ISETP.LT.AND P1, PT, R12, UR19, !P0 ;  /* 0x000000130c007c0c */ /* 0x000fe2000c721270 */
[----:B------:R2:W-:Y:S01]  /*a050*/  @P5 STG.E.U8 desc[UR26][R6.64], R15 ;  /* 0x0000000f06005986 */ /* 0x0005e2000c10111a */
[----:B------:R-:W-:-:S02]  /*a060*/  IADD3 R8, P5, PT, R11, R2, RZ ;  /* 0x000000020b087210 */ /* 0x000fc40007fbe0ff */
        /* <DEDUP_REMOVED lines=11> */
[----:B------:R-:W-:Y:S02]  /*a120*/  F2FP.SATFINITE.E4M3.F32.PACK_AB_MERGE_C R31, R31, R30, RZ ;  /* 0x0000001e1f1f723e */ /* 0x000fe400048070ff */
[----:B------:R-:W-:Y:S01]  /*a130*/  ISETP.LT.AND P4, PT, R11, UR19, !P0 ;  /* 0x000000130b007c0c */ /* 0x000fe2000c781270 */
[----:B------:R2:W-:Y:S01]  /*a140*/  @P3 STG.E.U8 desc[UR26][R4.64], R15 ;  /* 0x0000000f04003986 */ /* 0x0005e2000c10111a */
[C---:B------:R-:W-:Y:S01]  /*a150*/  IADD3 R6, P3, PT, R13.reuse, R2, RZ ;  /* 0x000000020d067210 */ /* 0x040fe20007f7e0ff */
[----:B------:R-:W-:Y:S01]  /*a160*/  VIADD R11, R13, UR5 ;  /* 0x000000050d0b7c36 */ /* 0x000fe20008000000 */
        /* <DEDUP_REMOVED lines=11> */
[----:B------:R-:W-:Y:S01]  /*a220*/  F2FP.SATFINITE.E4M3.F32.PACK_AB_MERGE_C R33, R33, R32, RZ ;  /* 0x000000202121723e */ /* 0x000fe200048070ff */
[C---:B------:R-:W-:Y:S01]  /*a230*/  VIADD R13, R11.reuse, UR5 ;  /* 0x000000050b0d7c36 */ /* 0x040fe20008000000 */
[----:B------:R-:W-:Y:S01]  /*a240*/  ISETP.LT.AND P2, PT, R12, UR19, !P0 ;  /* 0x000000130c007c0c */ /* 0x000fe2000c741270 */
[----:B------:R2:W-:Y:S01]  /*a250*/  @P1 STG.E.U8 desc[UR26][R8.64], R15 ;  /* 0x0000000f08001986 */ /* 0x0005e2000c10111a */
[----:B------:R-:W-:Y:S02]  /*a260*/  IADD3 R4, P1, PT, R11, R2, RZ ;  /* 0x000000020b047210 */ /* 0x000fe40007f3e0ff */
        /* <DEDUP_REMOVED lines=206> */
[C---:B------:R-:W-:Y:S01]  /*af50*/  VIADD R11, R13.reuse, UR5 ;  /* 0x000000050d0b7c36 */ /* 0x040fe20008000000 */
[----:B------:R-:W-:Y:S02]  /*af60*/  IADD3 R8, P5, PT, R13, R2, RZ ;  /* 0x000000020d087210 */ /* 0x000fe40007fbe0ff */
[----:B------:R-:W-:Y:S02]  /*af70*/  LOP3.LUT R10, R3, 0x3a, RZ, 0xfc, !PT ;  /* 0x0000003a030a7812 */ /* 0x000fe400078efcff */
[----:B------:R-:W-:Y:S02]  /*af80*/  PRMT R14, R59, 0x9910, RZ ;  /* 0x000099103b0e7816 */ /* 0x000fe400000000ff */
[----:B------:R-:W-:Y:S02]  /*af90*/  LEA.HI.X.SX32 R9, R13, R0, 0x1, P5 ;  /* 0x000000000d097211 */ /* 0x000fe400028f0eff */
[----:B0-----:R-:W-:-:S02]  /*afa0*/  IADD3 R4, P6, PT, R11, R2, RZ ;  /* 0x000000020b047210 */ /* 0x001fc40007fde0ff */
[----:B------:R-:W-:Y:S01]  /*afb0*/  ISETP.LT.AND P5, PT, R10, UR19, !P0 ;  /* 0x000000130a007c0c */ /* 0x000fe2000c7a1270 */
[----:B------:R-:W-:Y:S01]  /*afc0*/  IMAD.MOV.U32 R10, RZ, RZ, R14 ;  /* 0x000000ffff0a7224 */ /* 0x000fe200078e000e */
[C---:B------:R-:W-:Y:S01]  /*afd0*/  LEA.HI.X.SX32 R5, R11.reuse, R0, 0x1, P6 ;  /* 0x000000000b057211 */ /* 0x040fe200030f0eff */
[----:B------:R-:W-:Y:S01]  /*afe0*/  VIADD R11, R11, UR5 ;  /* 0x000000050b0b7c36 */ /* 0x000fe20008000000 */
[----:B--2---:R-:W-:Y:S01]  /*aff0*/  LOP3.LUT R7, R3, 0x3c, RZ, 0xfc, !PT ;  /* 0x0000003c03077812 */ /* 0x004fe200078efcff */
[----:B------:R0:W-:Y:S01]  /*b000*/  @P4 STG.E.U8 desc[UR26][R8.64], R59 ;  /* 0x0000003b08004986 */ /* 0x0001e2000c10111a */
[----:B------:R-:W-:Y:S01]  /*b010*/  SHF.R.S32.HI R15, RZ, 0x8, R10 ;  /* 0x00000008ff0f7819 */ /* 0x000fe2000001140a */
[C---:B------:R-:W-:Y:S01]  /*b020*/  VIADD R13, R11.reuse, UR5 ;  /* 0x000000050b0d7c36 */ /* 0x040fe20008000000 */
[----:B------:R-:W-:Y:S02]  /*b030*/  IADD3 R6, P6, PT, R11, R2, RZ ;  /* 0x000000020b067210 */ /* 0x000fe40007fde0ff */
[----:B------:R-:W-:Y:S01]  /*b040*/  F2FP.SATFINITE.E4M3.F32.PACK_AB_MERGE_C R61, R61, R60, RZ ;  /* 0x0000003c3d3d723e */ /* 0x000fe200048070ff */
[----:B------:R2:W-:Y:S01]  /*b050*/  @P3 STG.E.U8 desc[UR26][R4.64], R15 ;  /* 0x0000000f04003986 */ /* 0x0005e2000c10111a */
[----:B------:R-:W-:-:S02]  /*b060*/  ISETP.LT.AND P3, PT, R7, UR19, !P0 ;  /* 0x0000001307007c0c */ /* 0x000fc4000c761270 */
[----:B------:R-:W-:Y:S02]  /*b070*/  LEA.HI.X.SX32 R7, R11, R0, 0x1, P6 ;  /* 0x000000000b077211 */ /* 0x000fe400030f0eff */
[----:B------:R-:W-:Y:S02]  /*b080*/  PRMT R17, R61, 0x9910, RZ ;  /* 0x000099103d117816 */ /* 0x000fe400000000ff */
[----:B0-----:R-:W-:Y:S01]  /*b090*/  IADD3 R8, P6, PT, R13, R2, RZ ;  /* 0x000000020d087210 */ /* 0x001fe20007fde0ff */
[----:B------:R-:W-:Y:S01]  /*b0a0*/  @P2 STG.E.U8 desc[UR26][R6.64], R61 ;  /* 0x0000003d06002986 */ /* 0x000fe2000c10111a */
[----:B------:R-:W-:Y:S02]  /*b0b0*/  LOP3.LUT R12, R3, 0x3b, RZ, 0xfc, !PT ;  /* 0x0000003b030c7812 */ /* 0x000fe400078efcff */
[C---:B------:R-:W-:Y:S01]  /*b0c0*/  LEA.HI.X.SX32 R9, R13.reuse, R0, 0x1, P6 ;  /* 0x000000000d097211 */ /* 0x040fe200030f0eff */
[----:B--2---:R-:W-:Y:S01]  /*b0d0*/  VIADD R5, R13, UR5 ;  /* 0x000000050d057c36 */ /* 0x004fe20008000000 */
[----:B------:R-:W-:-:S02]  /*b0e0*/  SHF.R.S32.HI R17, RZ, 0x8, R17 ;  /* 0x00000008ff117819 */ /* 0x000fc40000011411 */
[----:B------:R-:W-:Y:S01]  /*b0f0*/  LOP3.LUT R10, R3, 0x3d, RZ, 0xfc, !PT ;  /* 0x0000003d030a7812 */ /* 0x000fe200078efcff */
[C---:B------:R-:W-:Y:S01]  /*b100*/  VIADD R11, R5.reuse, UR5 ;  /* 0x00000005050b7c36 */ /* 0x040fe20008000000 */
[----:B------:R-:W-:Y:S01]  /*b110*/  IADD3 R4, P6, PT, R5, R2, RZ ;  /* 0x0000000205047210 */ /* 0x000fe20007fde0ff */
[----:B------:R0:W-:Y:S01]  /*b120*/  @P1 STG.E.U8 desc[UR26][R8.64], R17 ;  /* 0x0000001108001986 */ /* 0x0001e2000c10111a */
[----:B------:R-:W-:Y:S01]  /*b130*/  ISETP.LT.AND P4, PT, R12, UR19, !P0 ;  /* 0x000000130c007c0c */ /* 0x000fe2000c781270 */
[----:B------:R-:W-:Y:S01]  /*b140*/  VIADD R13, R11, UR5 ;  /* 0x000000050b0d7c36 */ /* 0x000fe20008000000 */
[----:B------:R-:W-:Y:S02]  /*b150*/  LEA.HI.X.SX32 R5, R5, R0, 0x1, P6 ;  /* 0x0000000005057211 */ /* 0x000fe400030f0eff */
[----:B------:R-:W-:Y:S01]  /*b160*/  ISETP.LT.AND P2, PT, R10, UR19, !P0 ;  /* 0x000000130a007c0c */ /* 0x000fe2000c741270 */
[C---:B------:R-:W-:Y:S01]  /*b170*/  VIADD R15, R13.reuse, UR5 ;  /* 0x000000050d0f7c36 */ /* 0x040fe20008000000 */
[----:B------:R-:W-:-:S02]  /*b180*/  IADD3 R12, P6, PT, R13, R2, RZ ;  /* 0x000000020d0c7210 */ /* 0x000fc40007fde0ff */
[----:B------:R-:W-:Y:S02]  /*b190*/  IADD3 R10, P1, PT, R11, R2, RZ ;  /* 0x000000020b0a7210 */ /* 0x000fe40007f3e0ff */
[----:B------:R-:W-:Y:S01]  /*b1a0*/  LOP3.LUT R14, R3, 0x3e, RZ, 0xfc, !PT ;  /* 0x0000003e030e7812 */ /* 0x000fe200078efcff */
[----:B0-----:R-:W-:Y:S01]  /*b1b0*/  VIADD R9, R15, UR5 ;  /* 0x000000050f097c36 */ /* 0x001fe20008000000 */
[-C--:B------:R-:W-:Y:S02]  /*b1c0*/  LEA.HI.X.SX32 R13, R13, R0.reuse, 0x1, P6 ;  /* 0x000000000d0d7211 */ /* 0x080fe400030f0eff */
[----:B------:R-:W-:Y:S02]  /*b1d0*/  LEA.HI.X.SX32 R11, R11, R0, 0x1, P1 ;  /* 0x000000000b0b7211 */ /* 0x000fe400008f0eff */
[----:B------:R-:W-:Y:S02]  /*b1e0*/  IADD3 R6, P6, PT, R15, R2, RZ ;  /* 0x000000020f067210 */ /* 0x000fe40007fde0ff */
[----:B------:R-:W-:-:S02]  /*b1f0*/  ISETP.LT.AND P1, PT, R14, UR19, !P0 ;  /* 0x000000130e007c0c */ /* 0x000fc4000c721270 */
[----:B------:R-:W-:Y:S02]  /*b200*/  F2FP.SATFINITE.E4M3.F32.PACK_AB_MERGE_C R63, R63, R62, RZ ;  /* 0x0000003e3f3f723e */ /* 0x000fe400048070ff */
[----:B------:R-:W-:Y:S01]  /*b210*/  LOP3.LUT R14, R3, 0x3f, RZ, 0xfc, !PT ;  /* 0x0000003f030e7812 */ /* 0x000fe200078efcff */
[----:B------:R-:W-:Y:S01]  /*b220*/  VIADD R3, R9, UR5 ;  /* 0x0000000509037c36 */ /* 0x000fe20008000000 */
[----:B------:R-:W-:Y:S01]  /*b230*/  LEA.HI.X.SX32 R7, R15, R0, 0x1, P6 ;  /* 0x000000000f077211 */ /* 0x000fe200030f0eff */
[----:B------:R0:W-:Y:S01]  /*b240*/  @P5 STG.E.U8 desc[UR26][R4.64], R63 ;  /* 0x0000003f04005986 */ /* 0x0001e2000c10111a */
[----:B------:R-:W-:Y:S02]  /*b250*/  F2FP.SATFINITE.E4M3.F32.PACK_AB_MERGE_C R65, R65, R64, RZ ;  /* 0x000000404141723e */ /* 0x000fe400048070ff */
[----:B------:R-:W-:Y:S02]  /*b260*/  IADD3 R8, P6, PT, R9, R2, RZ ;  /* 0x0000000209087210 */ /* 0x000fe40007fde0ff */
[----:B------:R-:W-:-:S02]  /*b270*/  ISETP.LT.AND P0, PT, R14, UR19, !P0 ;  /* 0x000000130e007c0c */ /* 0x000fc4000c701270 */
[----:B------:R-:W-:Y:S02]  /*b280*/  PRMT R15, R63, 0x9910, RZ ;  /* 0x000099103f0f7816 */ /* 0x000fe400000000ff */
[----:B------:R-:W-:Y:S02]  /*b290*/  F2FP.SATFINITE.E4M3.F32.PACK_AB_MERGE_C R67, R67, R66, RZ ;  /* 0x000000424343723e */ /* 0x000fe400048070ff */
[----:B------:R-:W-:Y:S02]  /*b2a0*/  PRMT R17, R65, 0x9910, RZ ;  /* 0x0000991041117816 */ /* 0x000fe400000000ff */
[----:B------:R-:W-:Y:S02]  /*b2b0*/  LEA.HI.X.SX32 R9, R9, R0, 0x1, P6 ;  /* 0x0000000009097211 */ /* 0x000fe400030f0eff */
[----:B------:R-:W-:Y:S02]  /*b2c0*/  IADD3 R2, P6, PT, R3, R2, RZ ;  /* 0x0000000203027210 */ /* 0x000fe40007fde0ff */
[----:B------:R-:W-:-:S02]  /*b2d0*/  SHF.R.S32.HI R15, RZ, 0x8, R15 ;  /* 0x00000008ff0f7819 */ /* 0x000fc4000001140f */
[----:B------:R-:W-:Y:S02]  /*b2e0*/  PRMT R19, R67, 0x9910, RZ ;  /* 0x0000991043137816 */ /* 0x000fe400000000ff */
[----:B------:R-:W-:Y:S01]  /*b2f0*/  SHF.R.S32.HI R17, RZ, 0x8, R17 ;  /* 0x00000008ff117819 */ /* 0x000fe20000011411 */
[----:B------:R0:W-:Y:S01]  /*b300*/  @P4 STG.E.U8 desc[UR26][R10.64], R15 ;  /* 0x0000000f0a004986 */ /* 0x0001e2000c10111a */
[----:B------:R-:W-:Y:S02]  /*b310*/  LEA.HI.X.SX32 R3, R3, R0, 0x1, P6 ;  /* 0x0000000003037211 */ /* 0x000fe400030f0eff */
[----:B------:R-:W-:Y:S01]  /*b320*/  SHF.R.S32.HI R19, RZ, 0x8, R19 ;  /* 0x00000008ff137819 */ /* 0x000fe20000011413 */
[----:B------:R0:W-:Y:S04]  /*b330*/  @P3 STG.E.U8 desc[UR26][R12.64], R65 ;  /* 0x000000410c003986 */ /* 0x0001e8000c10111a */
[----:B------:R0:W-:Y:S04]  /*b340*/  @P2 STG.E.U8 desc[UR26][R6.64], R17 ;  /* 0x0000001106002986 */ /* 0x0001e8000c10111a */
[----:B------:R0:W-:Y:S04]  /*b350*/  @P1 STG.E.U8 desc[UR26][R8.64], R67 ;  /* 0x0000004308001986 */ /* 0x0001e8000c10111a */
[----:B------:R0:W-:Y:S01]  /*b360*/  @P0 STG.E.U8 desc[UR26][R2.64], R19 ;  /* 0x0000001302000986 */ /* 0x0001e2000c10111a */
[----:B-1----:R-:W-:Y:S06]  /*b370*/  BAR.SYNC.DEFER_BLOCKING 0x0 ;  /* 0x0000000000007b1d */ /* 0x002fec0000010000 */
[----:B------:R-:W-:Y:S05]  /*b380*/  BRA.U UP0, `(.L_x_13) ;  /* 0x0000000100a07547 */ /* 0x000fea000b800000 */
[----:B------:R-:W1:Y:S01]  /*b390*/  S2UR UR5, SR_CgaCtaId ;  /* 0x00000000000579c3 */ /* 0x000e620000008800 */
[----:B------:R-:W-:Y:S01]  /*b3a0*/  NOP ;  /* 0x0000000000007918 */ /* 0x000fe20000000000 */
[----:B------:R-:W-:Y:S01]  /*b3b0*/  UMOV UR4, 0x50 ;  /* 0x0000005000047882 */ /* 0x000fe20000000000 */
[----:B------:R-:W-:Y:S02]  /*b3c0*/  IMAD.U32 R0, RZ, RZ, UR12 ;  /* 0x0000000cff007e24 */ /* 0x000fe4000f8e00ff */
[----:B0-----:R-:W-:Y:S02]  /*b3d0*/  IMAD.MOV.U32 R3, RZ, RZ, 0x3 ;  /* 0x00000003ff037424 */ /* 0x001fe400078e00ff */
[----:B------:R-:W-:Y:S01]  /*b3e0*/  IMAD.MOV.U32 R7, RZ, RZ, 0x1 ;  /* 0x00000001ff077424 */ /* 0x000fe200078e00ff */
[----:B------:R-:W-:-:S04]  /*b3f0*/  LOP3.LUT R0, R0, 0xffff, RZ, 0xc0, !PT ;  /* 0x0000ffff00007812 */ /* 0x000fc800078ec0ff */
[----:B------:R-:W-:-:S05]  /*b400*/  SHF.R.U32.HI R0, RZ, 0x5, R0 ;  /* 0x00000005ff007819 */ /* 0x000fca0000011600 */
[----:B------:R-:W-:Y:S01]  /*b410*/  VIADD R2, R0, 0x10 ;  /* 0x0000001000027836 */ /* 0x000fe20000000000 */
[----:B------:R-:W-:Y:S01]  /*b420*/  SHF.L.U32 R0, R3, R0, RZ ;  /* 0x0000000003007219 */ /* 0x000fe200000006ff */
[----:B-1----:R-:W-:-:S03]  /*b430*/  ULEA UR6, UR5, UR4, 0x18 ;  /* 0x0000000405067291 */ /* 0x002fc6000f8ec0ff */
[----:B------:R-:W-:-:S04]  /*b440*/  SHF.L.U32 R3, R7, R2, RZ ;  /* 0x0000000207037219 */ /* 0x000fc800000006ff */
[----:B------:R-:W-:Y:S02]  /*b450*/  LOP3.LUT R0, R3, R0, RZ, 0xfc, !PT ;  /* 0x0000000003007212 */ /* 0x000fe400078efcff */
[----:B------:R-:W0:Y:S02]  /*b460*/  LDS R5, [UR6] ;  /* 0x00000006ff057984 */ /* 0x000e240008000800 */
[C---:B------:R-:W-:Y:S02]  /*b470*/  LOP3.LUT R2, R0.reuse, 0xffff, RZ, 0xc0, !PT ;  /* 0x0000ffff00027812 */ /* 0x040fe400078ec0ff */
[----:B0-----:R-:W-:-:S04]  /*b480*/  LOP3.LUT R3, R0, 0xffff, R5, 0x80, !PT ;  /* 0x0000ffff00037812 */ /* 0x001fc800078e8005 */
[----:B------:R-:W-:-:S13]  /*b490*/  ISETP.NE.AND P0, PT, R3, R2, PT ;  /* 0x000000020300720c */ /* 0x000fda0003f05270 */
[----:B------:R-:W-:Y:S05]  /*b4a0*/  @P0 BRA `(.L_x_14) ;  /* 0x0000000000500947 */ /* 0x000fea0003800000 */
[----:B------:R-:W-:Y:S02]  /*b4b0*/  SHF.R.U32.HI R5, RZ, 0x10, R5 ;  /* 0x00000010ff057819 */ /* 0x000fe40000011605 */
[----:B------:R-:W-:-:S04]  /*b4c0*/  SHF.R.U32.HI R2, RZ, 0x10, R0 ;  /* 0x00000010ff027819 */ /* 0x000fc80000011600 */
[----:B------:R-:W-:-:S04]  /*b4d0*/  LOP3.LUT R5, R5, R2, RZ, 0xc0, !PT ;  /* 0x0000000205057212 */ /* 0x000fc800078ec0ff */
[----:B------:R-:W-:-:S13]  /*b4e0*/  ISETP.NE.AND P0, PT, R5, R2, PT ;  /* 0x000000020500720c */ /* 0x000fda0003f05270 */
[----:B------:R-:W-:Y:S05]  /*b4f0*/  @P0 BRA `(.L_x_15) ;  /* 0x0000000000300947 */ /* 0x000fea0003800000 */
[----:B------:R-:W-:Y:S01]  /*b500*/  R2UR UR4, R0 ;  /* 0x00000000000472ca */ /* 0x000fe200000e0000 */
[----:B------:R-:W-:Y:S01]  /*b510*/  VOTEU.ANY UR5, UPT, PT ;  /* 0x0000000000057886 */ /* 0x000fe200038e0100 */
[----:B------:R-:W0:Y:S01]  /*b520*/  S2R R0, SR_LANEID ;  /* 0x0000000000007919 */ /* 0x000e220000000000 */
[----:B------:R-:W-:-:S10]  /*b530*/  UFLO.U32 UR5, UR5 ;  /* 0x00000005000572bd */ /* 0x000fd400080e0000 */
[----:B------:R-:W-:-:S06]  /*b540*/  ULOP3.LUT UR4, URZ, UR4, URZ, 0x33, !UPT ;  /* 0x00000004ff047292 */ /* 0x000fcc000f8e33ff */
[----:B------:R-:W-:-:S04]  /*b550*/  IMAD.U32 R2, RZ, RZ, UR4 ;  /* 0x00000004ff027e24 */ /* 0x000fc8000f8e00ff */
[----:B------:R-:W1:Y:S02]  /*b560*/  REDUX UR7, R2 ;  /* 0x00000000020773c4 */ /* 0x000e640000000000 */
[----:B------:R2:W-:Y:S01]  /*b570*/  UTCATOMSWS.AND URZ, UR4 ;  /* 0x0000000400ff79e3 */ /* 0x0005e20008000000 */
[----:B0-----:R-:W-:Y:S01]  /*b580*/  ISETP.EQ.U32.AND P0, PT, R0, UR5, PT ;  /* 0x0000000500007c0c */ /* 0x001fe2000bf02070 */
[----:B-1----:R-:W-:-:S12]  /*b590*/  IMAD.U32 R0, RZ, RZ, UR7 ;  /* 0x00000007ff007e24 */ /* 0x002fd8000f8e00ff */
[----:B------:R2:W-:Y:S01]  /*b5a0*/  @P0 ATOMS.AND RZ, [UR6], R0 ;  /* 0x00000000ffff098c */ /* 0x0005e2000a800006 */
[----:B------:R-:W-:Y:S05]  /*b5b0*/  BRA `(.L_x_13) ;  /* 0x0000000000147947 */ /* 0x000fea0003800000 */
.L_x_15:
[----:B------:R-:W-:-:S07]  /*b5c0*/  MOV R2, 0xb5e0 ;  /* 0x0000b5e000027802 */ /* 0x000fce0000000f00 */
[----:B------:R-:W-:Y:S05]  /*b5d0*/  CALL.REL.NOINC `($__internal_0_$__cuda_sm10x_tcgen05_guardrail_trap_col_being_dealloced_not_returned_by_alloc) ;  /* 0x00000000002c7944 */ /* 0x000fea0003c00000 */
[----:B------:R-:W-:Y:S05]  /*b5e0*/  BRA `(.L_x_13) ;  /* 0x0000000000087947 */ /* 0x000fea0003800000 */
.L_x_14:
[----:B------:R-:W-:-:S07]  /*b5f0*/  MOV R2, 0xb610 ;  /* 0x0000b61000027802 */ /* 0x000fce0000000f00 */
[----:B------:R-:W-:Y:S05]  /*b600*/  CALL.REL.NOINC `($__internal_2_$__cuda_sm10x_tcgen05_guardrail_trap_unallocated_columns_being_dealloced) ;  /* 0x0000000000387944 */ /* 0x000fea0003c00000 */
.L_x_13:
[----:B------:R-:W-:Y:S01]  /*b610*/  NOP ;  /* 0x0000000000007918 */ /* 0x000fe20000000000 */
[----:B--2---:R-:W-:Y:S05]  /*b620*/  EXIT ;  /* 0x000000000000794d */ /* 0x004fea0003800000 */
.L_x_8:
[----:B------:R-:W0:Y:S02]  /*b630*/  SYNCS.PHASECHK.TRANS64.TRYWAIT P5, [UR10], R126 ;  /* 0x0000007eff0075a7 */ /* 0x000e2400080a110a */
[----:B0-----:R-:W-:Y:S05]  /*b640*/  @!P5 BRA `(.L_x_8) ;  /* 0xfffffffc00f8d947 */ /* 0x001fea000383ffff */
[----:B------:R-:W-:Y:S05]  /*b650*/  BRA `(.L_x_16) ;  /* 0xffffffb000dc7947 */ /* 0x000fea000383ffff */
.L_x_12:
[----:B------:R-:W3:Y:S02]  /*b660*/  SYNCS.PHASECHK.TRANS64.TRYWAIT P0, [UR10], R2 ;  /* 0x00000002ff0075a7 */ /* 0x000ee4000800110a */
[----:B---3--:R-:W-:Y:S05]  /*b670*/  @!P0 BRA `(.L_x_12) ;  /* 0xfffffffc00f88947 */ /* 0x008fea000383ffff */
[----:B------:R-:W-:Y:S05]  /*b680*/  BRA `(.L_x_11) ;  /* 0xffffffdc00347947 */ /* 0x000fea000383ffff */
        .weak           $__internal_0_$__cuda_sm10x_tcgen05_guardrail_trap_col_being_dealloced_not_returned_by_alloc
        .type           $__internal_0_$__cuda_sm10x_tcgen05_guardrail_trap_col_being_dealloced_not_returned_by_alloc,@function
        .size           $__internal_0_$__cuda_sm10x_tcgen05_guardrail_trap_col_being_dealloced_not_returned_by_alloc,($__internal_1_$__cuda_sm10x_tcgen05_guardrail_trap_phase_invalid_during_alloc - $__internal_0_$__cuda_sm10x_tcgen05_guardrail_trap_col_being_dealloced_not_returned_by_alloc)
$__internal_0_$__cuda_sm10x_tcgen05_guardrail_trap_col_being_dealloced_not_returned_by_alloc:
[----:B------:R-:W-:Y:S05]  /*b690*/  BPT.TRAP 0x1 ;  /* 0x000000040000795c */ /* 0x000fea0000300000 */
[----:B------:R-:W-:-:S04]  /*b6a0*/  IMAD.MOV.U32 R3, RZ, RZ, 0x0 ;  /* 0x00000000ff037424 */ /* 0x000fc800078e00ff */
[----:B------:R-:W-:Y:S05]  /*b6b0*/  RET.REL.NODEC R2 `(matmul_kernel) ;  /* 0xffffff4802507950 */ /* 0x000fea0003c3ffff */
        .weak           $__internal_1_$__cuda_sm10x_tcgen05_guardrail_trap_phase_invalid_during_alloc
        .type           $__internal_1_$__cuda_sm10x_tcgen05_guardrail_trap_phase_invalid_during_alloc,@function
        .size           $__internal_1_$__cuda_sm10x_tcgen05_guardrail_trap_phase_invalid_during_alloc,($__internal_2_$__cuda_sm10x_tcgen05_guardrail_trap_unallocated_columns_being_dealloced - $__internal_1_$__cuda_sm10x_tcgen05_guardrail_trap_phase_invalid_during_alloc)
$__internal_1_$__cuda_sm10x_tcgen05_guardrail_trap_phase_invalid_during_alloc:
[----:B------:R-:W-:Y:S05]  /*b6c0*/  BPT.TRAP 0x1 ;  /* 0x000000040000795c */ /* 0x000fea0000300000 */
[----:B------:R-:W-:-:S04]  /*b6d0*/  IMAD.MOV.U32 R3, RZ, RZ, 0x0 ;  /* 0x00000000ff037424 */ /* 0x000fc800078e00ff */
[----:B------:R-:W-:Y:S05]  /*b6e0*/  RET.REL.NODEC R2 `(matmul_kernel) ;  /* 0xffffff4802447950 */ /* 0x000fea0003c3ffff */
        .weak           $__internal_2_$__cuda_sm10x_tcgen05_guardrail_trap_unallocated_columns_being_dealloced
        .type           $__internal_2_$__cuda_sm10x_tcgen05_guardrail_trap_unallocated_columns_being_dealloced,@function
        .size           $__internal_2_$__cuda_sm10x_tcgen05_guardrail_trap_unallocated_columns_being_dealloced,(.L_x_20 - $__internal_2_$__cuda_sm10x_tcgen05_guardrail_trap_unallocated_columns_being_dealloced)
$__internal_2_$__cuda_sm10x_tcgen05_guardrail_trap_unallocated_columns_being_dealloced:
[----:B------:R-:W-:Y:S05]  /*b6f0*/  BPT.TRAP 0x1 ;  /* 0x000000040000795c */ /* 0x000fea0000300000 */
[----:B------:R-:W-:-:S04]  /*b700*/  IMAD.MOV.U32 R3, RZ, RZ, 0x0 ;  /* 0x00000000ff037424 */ /* 0x000fc800078e00ff */
[----:B------:R-:W-:Y:S05]  /*b710*/  RET.REL.NODEC R2 `(matmul_kernel) ;  /* 0xffffff4802387950 */ /* 0x000fea0003c3ffff */
.L_x_17:
[----:B------:R-:W-:-:S00]  /*b720*/  BRA `(.L_x_17) ;  /* 0xfffffffc00fc7947 */ /* 0x000fc0000383ffff */
[----:B------:R-:W-:-:S00]  /*b730*/  NOP ;  /* 0x0000000000007918 */ /* 0x000fc00000000000 */
        /* <DEDUP_REMOVED lines=12> */
.L_x_20:


//--------------------- .nv.shared.matmul_kernel  --------------------------
	.section	.nv.shared.matmul_kernel,"aw",@nobits
	.sectionflags	@""
	.align	16
	.zero		1024


//--------------------- .nv.shared.reserved.0     --------------------------
	.section	.nv.shared.reserved.0,"aw",@nobits
	.align	8
	.weak		__nv_reservedSMEM_offset_0_alias
	.size		__nv_reservedSMEM_offset_0_alias, 0, 64
	.other		__nv_reservedSMEM_offset_0_alias,@"STO_CUDA_RESERVED_SHARED STV_DEFAULT"
__nv_reservedSMEM_offset_0_alias:
	.zero		0
.nv.shared.reserved.0:
	.zero		64
	.weak		__nv_reservedSMEM_allocation_phase
	.type		__nv_reservedSMEM_allocation_phase,@object
	.size		__nv_reservedSMEM_allocation_phase,(.L_0 - __nv_reservedSMEM_allocation_phase)
__nv_reservedSMEM_allocation_phase:
	.zero		1
.L_0:
	.zero		7
	.weak		__nv_reservedSMEM_devtool_atexit_pc
	.type		__nv_reservedSMEM_devtool_atexit_pc,@object
	.size		__nv_reservedSMEM_devtool_atexit_pc,(__nv_reservedSMEM_allocation_mask - __nv_reservedSMEM_devtool_atexit_pc)
__nv_reservedSMEM_devtool_atexit_pc:
	.zero		8
	.weak		__nv_reservedSMEM_allocation_mask
	.type		__nv_reservedSMEM_allocation_mask,@object
	.size		__nv_reservedSMEM_allocation_mask,(.L_2 - __nv_reservedSMEM_allocation_mask)
__nv_reservedSMEM_allocation_mask:
	.zero		4
.L_2:


//--------------------- .nv.constant0.matmul_kernel --------------------------
	.section	.nv.constant0.matmul_kernel,"a",@progbits
	.sectionflags	@""
	.align	4
.nv.constant0.matmul_kernel:
	.zero		976


//--------------------- SYMBOLS --------------------------

	.type		.nv.reservedSmem.offset0,@object
	.size		.nv.reservedSmem.offset0,0x4
	.type		.nv.reservedSmem.cap,@object
	.size		.nv.reservedSmem.cap,0x4
